//
// Generated by NVIDIA NVVM Compiler
//
// Compiler Build ID: CL-36424714
// Cuda compilation tools, release 13.0, V13.0.88
// Based on NVVM 20.0.0
//

.version 9.0
.target sm_100
.address_size 64

	// .globl	_Z13upTriangle_GAPfS_S_
.const .align 4 .f32 fo;
.extern .shared .align 16 .b8 temper[];
.extern .shared .align 16 .b8 share[];

.visible .entry _Z13upTriangle_GAPfS_S_(
	.param .u64 .ptr .align 1 _Z13upTriangle_GAPfS_S__param_0,
	.param .u64 .ptr .align 1 _Z13upTriangle_GAPfS_S__param_1,
	.param .u64 .ptr .align 1 _Z13upTriangle_GAPfS_S__param_2
)
{
	.reg .pred 	%p<22>;
	.reg .b32 	%r<74>;
	.reg .b32 	%f<38>;
	.reg .b64 	%rd<12>;

	ld.param.u64 	%rd3, [_Z13upTriangle_GAPfS_S__param_0];
	ld.param.u64 	%rd1, [_Z13upTriangle_GAPfS_S__param_1];
	ld.param.u64 	%rd2, [_Z13upTriangle_GAPfS_S__param_2];
	cvta.to.global.u64 	%rd4, %rd3;
	mov.u32 	%r1, %ntid.x;
	mov.u32 	%r27, %ctaid.x;
	mov.u32 	%r2, %tid.x;
	mad.lo.s32 	%r3, %r1, %r27, %r2;
	mul.wide.s32 	%rd5, %r3, 4;
	add.s64 	%rd6, %rd4, %rd5;
	ld.global.f32 	%f3, [%rd6];
	shl.b32 	%r28, %r2, 2;
	mov.u32 	%r29, temper;
	add.s32 	%r4, %r29, %r28;
	st.shared.f32 	[%r4], %f3;
	setp.lt.u32 	%p1, %r1, 4;
	@%p1 bra 	$L__BB0_18;
	shr.u32 	%r31, %r1, 1;
	ld.const.f32 	%f1, [fo];
	add.f32 	%f4, %f1, %f1;
	mov.f32 	%f5, 0f3F800000;
	sub.f32 	%f2, %f5, %f4;
	add.s32 	%r5, %r31, -1;
	add.s32 	%r32, %r31, -2;
	and.b32  	%r6, %r5, 3;
	setp.lt.u32 	%p2, %r32, 3;
	mov.b32 	%r73, 1;
	@%p2 bra 	$L__BB0_13;
	and.b32  	%r7, %r5, -4;
	shl.b32 	%r34, %r1, 2;
	add.s32 	%r8, %r4, %r34;
	add.s32 	%r68, %r1, -2;
	mov.b32 	%r69, 0;
$L__BB0_3:
	add.s32 	%r12, %r69, 1;
	add.s32 	%r35, %r68, 1;
	setp.ge.u32 	%p3, %r2, %r35;
	setp.lt.u32 	%p4, %r2, %r12;
	or.pred  	%p5, %p3, %p4;
	@%p5 bra 	$L__BB0_5;
	ld.shared.f32 	%f6, [%r4+-4];
	ld.shared.f32 	%f7, [%r4+4];
	ld.shared.f32 	%f8, [%r4];
	add.f32 	%f9, %f6, %f7;
	mul.f32 	%f10, %f8, %f2;
	fma.rn.f32 	%f11, %f9, %f1, %f10;
	st.shared.f32 	[%r8], %f11;
$L__BB0_5:
	bar.sync 	0;
	setp.ge.u32 	%p6, %r2, %r68;
	setp.le.u32 	%p7, %r2, %r12;
	or.pred  	%p8, %p6, %p7;
	@%p8 bra 	$L__BB0_7;
	ld.shared.f32 	%f12, [%r8+-4];
	ld.shared.f32 	%f13, [%r8+4];
	ld.shared.f32 	%f14, [%r8];
	add.f32 	%f15, %f12, %f13;
	mul.f32 	%f16, %f14, %f2;
	fma.rn.f32 	%f17, %f15, %f1, %f16;
	st.shared.f32 	[%r4], %f17;
$L__BB0_7:
	bar.sync 	0;
	add.s32 	%r38, %r68, -1;
	setp.ge.u32 	%p9, %r2, %r38;
	add.s32 	%r13, %r12, 2;
	setp.lt.u32 	%p10, %r2, %r13;
	or.pred  	%p11, %p9, %p10;
	@%p11 bra 	$L__BB0_9;
	ld.shared.f32 	%f18, [%r4+-4];
	ld.shared.f32 	%f19, [%r4+4];
	ld.shared.f32 	%f20, [%r4];
	add.f32 	%f21, %f18, %f19;
	mul.f32 	%f22, %f20, %f2;
	fma.rn.f32 	%f23, %f21, %f1, %f22;
	st.shared.f32 	[%r8], %f23;
$L__BB0_9:
	bar.sync 	0;
	add.s32 	%r40, %r68, -2;
	setp.ge.u32 	%p12, %r2, %r40;
	add.s32 	%r14, %r13, 1;
	setp.lt.u32 	%p13, %r2, %r14;
	or.pred  	%p14, %p12, %p13;
	@%p14 bra 	$L__BB0_11;
	ld.shared.f32 	%f24, [%r8+-4];
	ld.shared.f32 	%f25, [%r8+4];
	ld.shared.f32 	%f26, [%r8];
	add.f32 	%f27, %f24, %f25;
	mul.f32 	%f28, %f26, %f2;
	fma.rn.f32 	%f29, %f27, %f1, %f28;
	st.shared.f32 	[%r4], %f29;
$L__BB0_11:
	bar.sync 	0;
	add.s32 	%r69, %r69, 4;
	add.s32 	%r68, %r68, -4;
	setp.ne.s32 	%p15, %r14, %r7;
	@%p15 bra 	$L__BB0_3;
	add.s32 	%r73, %r69, 1;
$L__BB0_13:
	setp.eq.s32 	%p16, %r6, 0;
	@%p16 bra 	$L__BB0_18;
	sub.s32 	%r72, %r1, %r73;
	neg.s32 	%r71, %r6;
$L__BB0_15:
	.pragma "nounroll";
	setp.ge.u32 	%p17, %r2, %r72;
	setp.lt.u32 	%p18, %r2, %r73;
	or.pred  	%p19, %p17, %p18;
	@%p19 bra 	$L__BB0_17;
	and.b32  	%r43, %r73, 1;
	setp.eq.b32 	%p20, %r43, 1;
	not.b32 	%r44, %r73;
	and.b32  	%r45, %r44, 1;
	mul.lo.s32 	%r46, %r45, %r1;
	shl.b32 	%r47, %r46, 2;
	add.s32 	%r48, %r4, %r47;
	ld.shared.f32 	%f30, [%r48+-4];
	ld.shared.f32 	%f31, [%r48+4];
	ld.shared.f32 	%f32, [%r48];
	add.f32 	%f33, %f30, %f31;
	mul.f32 	%f34, %f32, %f2;
	fma.rn.f32 	%f35, %f33, %f1, %f34;
	shl.b32 	%r49, %r1, 2;
	selp.b32 	%r50, %r49, 0, %p20;
	add.s32 	%r51, %r4, %r50;
	st.shared.f32 	[%r51], %f35;
$L__BB0_17:
	bar.sync 	0;
	add.s32 	%r73, %r73, 1;
	add.s32 	%r72, %r72, -1;
	add.s32 	%r71, %r71, 1;
	setp.ne.s32 	%p21, %r71, 0;
	@%p21 bra 	$L__BB0_15;
$L__BB0_18:
	shr.u32 	%r52, %r2, 1;
	shl.b32 	%r53, %r2, 30;
	shr.s32 	%r54, %r53, 31;
	and.b32  	%r55, %r54, %r1;
	and.b32  	%r56, %r2, 1;
	cvta.to.global.u64 	%rd7, %rd1;
	cvta.to.global.u64 	%rd8, %rd2;
	not.b32 	%r57, %r52;
	add.s32 	%r58, %r1, %r56;
	add.s32 	%r59, %r58, %r57;
	add.s32 	%r60, %r59, %r55;
	shl.b32 	%r61, %r60, 2;
	add.s32 	%r63, %r29, %r61;
	ld.shared.f32 	%f36, [%r63+-4];
	add.s64 	%rd10, %rd7, %rd5;
	st.global.f32 	[%rd10], %f36;
	add.s32 	%r64, %r56, %r52;
	add.s32 	%r65, %r64, %r55;
	shl.b32 	%r66, %r65, 2;
	add.s32 	%r67, %r29, %r66;
	ld.shared.f32 	%f37, [%r67];
	add.s64 	%rd11, %rd8, %rd5;
	st.global.f32 	[%rd11], %f37;
	ret;

}
	// .globl	_Z15downTriangle_GAPfS_S_
.visible .entry _Z15downTriangle_GAPfS_S_(
	.param .u64 .ptr .align 1 _Z15downTriangle_GAPfS_S__param_0,
	.param .u64 .ptr .align 1 _Z15downTriangle_GAPfS_S__param_1,
	.param .u64 .ptr .align 1 _Z15downTriangle_GAPfS_S__param_2
)
{
	.reg .pred 	%p<35>;
	.reg .b32 	%r<90>;
	.reg .b32 	%f<74>;
	.reg .b64 	%rd<13>;

	ld.param.u64 	%rd1, [_Z15downTriangle_GAPfS_S__param_0];
	ld.param.u64 	%rd2, [_Z15downTriangle_GAPfS_S__param_1];
	ld.param.u64 	%rd3, [_Z15downTriangle_GAPfS_S__param_2];
	cvta.to.global.u64 	%rd4, %rd3;
	cvta.to.global.u64 	%rd5, %rd2;
	mov.u32 	%r1, %ntid.x;
	mov.u32 	%r2, %ctaid.x;
	mov.u32 	%r3, %tid.x;
	mad.lo.s32 	%r21, %r1, %r2, %r3;
	add.s32 	%r4, %r3, 1;
	add.s32 	%r5, %r1, 2;
	shr.u32 	%r6, %r5, 1;
	shr.u32 	%r22, %r3, 1;
	shl.b32 	%r23, %r3, 30;
	shr.s32 	%r24, %r23, 31;
	and.b32  	%r25, %r24, %r5;
	and.b32  	%r26, %r3, 1;
	sub.s32 	%r27, %r26, %r22;
	add.s32 	%r28, %r27, %r6;
	add.s32 	%r29, %r28, %r25;
	add.s32 	%r30, %r26, %r22;
	add.s32 	%r31, %r30, %r6;
	add.s32 	%r32, %r31, %r25;
	shr.u32 	%r33, %r1, 1;
	sub.s32 	%r34, %r21, %r33;
	mov.u32 	%r35, %nctaid.x;
	mad.lo.s32 	%r36, %r1, %r35, -1;
	and.b32  	%r7, %r34, %r36;
	sub.s32 	%r37, %r21, %r1;
	and.b32  	%r38, %r37, %r36;
	mul.wide.s32 	%rd6, %r38, 4;
	add.s64 	%rd7, %rd5, %rd6;
	ld.global.f32 	%f3, [%rd7];
	shl.b32 	%r39, %r29, 2;
	mov.u32 	%r40, temper;
	add.s32 	%r41, %r40, %r39;
	st.shared.f32 	[%r41+-8], %f3;
	mul.wide.s32 	%rd8, %r21, 4;
	add.s64 	%rd9, %rd4, %rd8;
	ld.global.f32 	%f4, [%rd9];
	shl.b32 	%r42, %r32, 2;
	add.s32 	%r43, %r40, %r42;
	st.shared.f32 	[%r43], %f4;
	setp.lt.u32 	%p1, %r1, 2;
	@%p1 bra 	$L__BB1_33;
	sub.s32 	%r8, %r5, %r4;
	ld.const.f32 	%f1, [fo];
	add.f32 	%f5, %f1, %f1;
	mov.f32 	%f6, 0f3F800000;
	sub.f32 	%f2, %f6, %f5;
	add.s32 	%r9, %r6, -2;
	min.u32 	%r44, %r6, 2;
	add.s32 	%r45, %r6, %r44;
	and.b32  	%r46, %r45, 1;
	setp.eq.b32 	%p2, %r46, 1;
	mov.u32 	%r88, %r6;
	@%p2 bra 	$L__BB1_12;
	setp.eq.s32 	%p3, %r2, 0;
	add.s32 	%r88, %r6, -1;
	and.b32  	%r47, %r6, 1;
	setp.eq.b32 	%p4, %r47, 1;
	selp.b32 	%r11, %r5, 0, %p4;
	and.b32  	%r48, %r88, 1;
	setp.eq.b32 	%p5, %r48, 1;
	selp.b32 	%r12, %r5, 0, %p5;
	@%p3 bra 	$L__BB1_5;
	setp.gt.s32 	%p6, %r6, %r8;
	setp.lt.u32 	%p7, %r4, %r88;
	or.pred  	%p8, %p7, %p6;
	@%p8 bra 	$L__BB1_11;
	add.s32 	%r49, %r12, %r3;
	shl.b32 	%r50, %r49, 2;
	add.s32 	%r52, %r40, %r50;
	ld.shared.f32 	%f7, [%r52];
	ld.shared.f32 	%f8, [%r52+8];
	ld.shared.f32 	%f9, [%r52+4];
	add.f32 	%f10, %f7, %f8;
	mul.f32 	%f11, %f9, %f2;
	fma.rn.f32 	%f12, %f10, %f1, %f11;
	add.s32 	%r53, %r11, %r3;
	shl.b32 	%r54, %r53, 2;
	add.s32 	%r55, %r40, %r54;
	st.shared.f32 	[%r55+4], %f12;
	bra.uni 	$L__BB1_11;
$L__BB1_5:
	setp.gt.s32 	%p9, %r6, %r8;
	setp.lt.u32 	%p10, %r4, %r88;
	or.pred  	%p11, %p10, %p9;
	@%p11 bra 	$L__BB1_11;
	setp.eq.s32 	%p12, %r3, %r9;
	@%p12 bra 	$L__BB1_10;
	setp.eq.s32 	%p13, %r4, %r6;
	@%p13 bra 	$L__BB1_9;
	add.s32 	%r56, %r12, %r3;
	shl.b32 	%r57, %r56, 2;
	add.s32 	%r59, %r40, %r57;
	ld.shared.f32 	%f13, [%r59];
	ld.shared.f32 	%f14, [%r59+8];
	ld.shared.f32 	%f15, [%r59+4];
	add.f32 	%f16, %f13, %f14;
	mul.f32 	%f17, %f15, %f2;
	fma.rn.f32 	%f18, %f16, %f1, %f17;
	add.s32 	%r60, %r11, %r3;
	shl.b32 	%r61, %r60, 2;
	add.s32 	%r62, %r40, %r61;
	st.shared.f32 	[%r62+4], %f18;
	bra.uni 	$L__BB1_11;
$L__BB1_9:
	add.s32 	%r63, %r12, %r3;
	shl.b32 	%r64, %r63, 2;
	add.s32 	%r66, %r40, %r64;
	ld.shared.f32 	%f19, [%r66+8];
	ld.shared.f32 	%f20, [%r66+4];
	add.f32 	%f21, %f19, %f19;
	mul.f32 	%f22, %f20, %f2;
	fma.rn.f32 	%f23, %f21, %f1, %f22;
	add.s32 	%r67, %r11, %r3;
	shl.b32 	%r68, %r67, 2;
	add.s32 	%r69, %r40, %r68;
	st.shared.f32 	[%r69+4], %f23;
	bra.uni 	$L__BB1_11;
$L__BB1_10:
	add.s32 	%r70, %r12, %r3;
	shl.b32 	%r71, %r70, 2;
	add.s32 	%r73, %r40, %r71;
	ld.shared.f32 	%f24, [%r73];
	ld.shared.f32 	%f25, [%r73+4];
	add.f32 	%f26, %f24, %f24;
	mul.f32 	%f27, %f25, %f2;
	fma.rn.f32 	%f28, %f26, %f1, %f27;
	add.s32 	%r74, %r11, %r3;
	shl.b32 	%r75, %r74, 2;
	add.s32 	%r76, %r40, %r75;
	st.shared.f32 	[%r76+4], %f28;
$L__BB1_11:
	bar.sync 	0;
$L__BB1_12:
	setp.lt.u32 	%p14, %r1, 4;
	@%p14 bra 	$L__BB1_33;
	and.b32  	%r77, %r88, 1;
	setp.eq.b32 	%p15, %r77, 1;
	selp.b32 	%r78, %r5, 0, %p15;
	selp.b32 	%r79, 0, %r5, %p15;
	add.s32 	%r80, %r79, %r3;
	shl.b32 	%r81, %r80, 2;
	add.s32 	%r14, %r40, %r81;
	add.s32 	%r83, %r78, %r3;
	shl.b32 	%r84, %r83, 2;
	add.s32 	%r15, %r40, %r84;
	add.s32 	%r89, %r88, 2;
$L__BB1_14:
	mov.u32 	%r17, %r89;
	setp.eq.s32 	%p16, %r2, 0;
	add.s32 	%r89, %r17, -2;
	add.s32 	%r19, %r17, -3;
	@%p16 bra 	$L__BB1_17;
	setp.gt.s32 	%p17, %r89, %r8;
	setp.lt.s32 	%p18, %r4, %r19;
	or.pred  	%p19, %p18, %p17;
	@%p19 bra 	$L__BB1_23;
	ld.shared.f32 	%f29, [%r14];
	ld.shared.f32 	%f30, [%r14+8];
	ld.shared.f32 	%f31, [%r14+4];
	add.f32 	%f32, %f29, %f30;
	mul.f32 	%f33, %f31, %f2;
	fma.rn.f32 	%f34, %f32, %f1, %f33;
	st.shared.f32 	[%r15+4], %f34;
	bra.uni 	$L__BB1_23;
$L__BB1_17:
	setp.gt.s32 	%p20, %r89, %r8;
	setp.lt.s32 	%p21, %r4, %r19;
	or.pred  	%p22, %p21, %p20;
	@%p22 bra 	$L__BB1_23;
	setp.ne.s32 	%p23, %r3, %r9;
	@%p23 bra 	$L__BB1_20;
	ld.shared.f32 	%f46, [%r14];
	ld.shared.f32 	%f47, [%r14+4];
	add.f32 	%f48, %f46, %f46;
	mul.f32 	%f49, %f47, %f2;
	fma.rn.f32 	%f50, %f48, %f1, %f49;
	st.shared.f32 	[%r15+4], %f50;
	bra.uni 	$L__BB1_23;
$L__BB1_20:
	setp.ne.s32 	%p24, %r4, %r6;
	@%p24 bra 	$L__BB1_22;
	ld.shared.f32 	%f41, [%r14+8];
	ld.shared.f32 	%f42, [%r14+4];
	add.f32 	%f43, %f41, %f41;
	mul.f32 	%f44, %f42, %f2;
	fma.rn.f32 	%f45, %f43, %f1, %f44;
	st.shared.f32 	[%r15+4], %f45;
	bra.uni 	$L__BB1_23;
$L__BB1_22:
	ld.shared.f32 	%f35, [%r14];
	ld.shared.f32 	%f36, [%r14+8];
	ld.shared.f32 	%f37, [%r14+4];
	add.f32 	%f38, %f35, %f36;
	mul.f32 	%f39, %f37, %f2;
	fma.rn.f32 	%f40, %f38, %f1, %f39;
	st.shared.f32 	[%r15+4], %f40;
$L__BB1_23:
	setp.eq.s32 	%p25, %r2, 0;
	bar.sync 	0;
	add.s32 	%r20, %r17, -4;
	@%p25 bra 	$L__BB1_26;
	setp.gt.s32 	%p26, %r19, %r8;
	setp.lt.s32 	%p27, %r4, %r20;
	or.pred  	%p28, %p27, %p26;
	@%p28 bra 	$L__BB1_32;
	ld.shared.f32 	%f51, [%r15];
	ld.shared.f32 	%f52, [%r15+8];
	ld.shared.f32 	%f53, [%r15+4];
	add.f32 	%f54, %f51, %f52;
	mul.f32 	%f55, %f53, %f2;
	fma.rn.f32 	%f56, %f54, %f1, %f55;
	st.shared.f32 	[%r14+4], %f56;
	bra.uni 	$L__BB1_32;
$L__BB1_26:
	setp.gt.s32 	%p29, %r19, %r8;
	setp.lt.s32 	%p30, %r4, %r20;
	or.pred  	%p31, %p30, %p29;
	@%p31 bra 	$L__BB1_32;
	setp.eq.s32 	%p32, %r3, %r9;
	@%p32 bra 	$L__BB1_31;
	setp.eq.s32 	%p33, %r4, %r6;
	@%p33 bra 	$L__BB1_30;
	ld.shared.f32 	%f57, [%r15];
	ld.shared.f32 	%f58, [%r15+8];
	ld.shared.f32 	%f59, [%r15+4];
	add.f32 	%f60, %f57, %f58;
	mul.f32 	%f61, %f59, %f2;
	fma.rn.f32 	%f62, %f60, %f1, %f61;
	st.shared.f32 	[%r14+4], %f62;
	bra.uni 	$L__BB1_32;
$L__BB1_30:
	ld.shared.f32 	%f63, [%r15+8];
	ld.shared.f32 	%f64, [%r15+4];
	add.f32 	%f65, %f63, %f63;
	mul.f32 	%f66, %f64, %f2;
	fma.rn.f32 	%f67, %f65, %f1, %f66;
	st.shared.f32 	[%r14+4], %f67;
	bra.uni 	$L__BB1_32;
$L__BB1_31:
	ld.shared.f32 	%f68, [%r15];
	ld.shared.f32 	%f69, [%r15+4];
	add.f32 	%f70, %f68, %f68;
	mul.f32 	%f71, %f69, %f2;
	fma.rn.f32 	%f72, %f70, %f1, %f71;
	st.shared.f32 	[%r14+4], %f72;
$L__BB1_32:
	bar.sync 	0;
	setp.gt.u32 	%p34, %r89, 3;
	@%p34 bra 	$L__BB1_14;
$L__BB1_33:
	cvta.to.global.u64 	%rd10, %rd1;
	shl.b32 	%r85, %r3, 2;
	add.s32 	%r87, %r40, %r85;
	ld.shared.f32 	%f73, [%r87+4];
	mul.wide.s32 	%rd11, %r7, 4;
	add.s64 	%rd12, %rd10, %rd11;
	st.global.f32 	[%rd12], %f73;
	ret;

}
	// .globl	_Z17upTriangle_SRightPfS_S_
.visible .entry _Z17upTriangle_SRightPfS_S_(
	.param .u64 .ptr .align 1 _Z17upTriangle_SRightPfS_S__param_0,
	.param .u64 .ptr .align 1 _Z17upTriangle_SRightPfS_S__param_1,
	.param .u64 .ptr .align 1 _Z17upTriangle_SRightPfS_S__param_2
)
{
	.reg .pred 	%p<21>;
	.reg .b32 	%r<147>;
	.reg .b32 	%f<52>;
	.reg .b64 	%rd<12>;

	ld.param.u64 	%rd3, [_Z17upTriangle_SRightPfS_S__param_0];
	ld.param.u64 	%rd1, [_Z17upTriangle_SRightPfS_S__param_1];
	ld.param.u64 	%rd2, [_Z17upTriangle_SRightPfS_S__param_2];
	cvta.to.global.u64 	%rd4, %rd3;
	mov.u32 	%r1, %ntid.x;
	shl.b32 	%r2, %r1, 3;
	mov.u32 	%r52, share;
	add.s32 	%r3, %r52, %r2;
	shl.b32 	%r4, %r1, 2;
	add.s32 	%r5, %r3, %r4;
	mov.u32 	%r53, %ctaid.x;
	mov.u32 	%r6, %tid.x;
	mad.lo.s32 	%r7, %r1, %r53, %r6;
	mul.wide.s32 	%rd5, %r7, 4;
	add.s64 	%rd6, %rd4, %rd5;
	ld.global.f32 	%f3, [%rd6];
	shl.b32 	%r54, %r6, 2;
	add.s32 	%r8, %r52, %r54;
	st.shared.f32 	[%r8], %f3;
	bar.sync 	0;
	ld.shared.v2.f32 	{%f4, %f5}, [share];
	st.shared.f32 	[%r5], %f4;
	st.shared.f32 	[%r5+4], %f5;
	add.s32 	%r55, %r4, %r52;
	ld.shared.f32 	%f6, [%r55+-4];
	ld.shared.f32 	%f7, [%r55+-8];
	st.shared.v2.f32 	[%r3], {%f6, %f7};
	setp.lt.u32 	%p1, %r1, 4;
	@%p1 bra 	$L__BB2_27;
	ld.const.f32 	%f1, [fo];
	add.f32 	%f8, %f1, %f1;
	mov.f32 	%f9, 0f3F800000;
	sub.f32 	%f2, %f9, %f8;
	max.u32 	%r57, %r1, 5;
	add.s32 	%r58, %r57, -5;
	add.s32 	%r59, %r57, -4;
	shr.u32 	%r60, %r59, 1;
	add.s32 	%r9, %r60, 1;
	and.b32  	%r10, %r9, 3;
	setp.lt.u32 	%p2, %r58, 5;
	mov.b32 	%r136, 2;
	mov.u32 	%r140, %r1;
	@%p2 bra 	$L__BB2_20;
	and.b32  	%r11, %r9, 4092;
	mov.b32 	%r135, 0;
	mov.b32 	%r136, 2;
	mov.u32 	%r140, %r1;
$L__BB2_3:
	add.s32 	%r15, %r140, -2;
	shr.u32 	%r63, %r15, 1;
	not.b32 	%r64, %r63;
	and.b32  	%r65, %r63, 1;
	setp.eq.b32 	%p3, %r65, 1;
	and.b32  	%r16, %r64, 1;
	setp.ge.s32 	%p4, %r6, %r15;
	selp.b32 	%r66, %r4, 0, %p3;
	add.s32 	%r17, %r8, %r66;
	@%p4 bra 	$L__BB2_5;
	mul.lo.s32 	%r67, %r16, %r1;
	shl.b32 	%r68, %r67, 2;
	add.s32 	%r69, %r8, %r68;
	ld.shared.f32 	%f10, [%r69];
	ld.shared.f32 	%f11, [%r69+8];
	ld.shared.f32 	%f12, [%r69+4];
	add.f32 	%f13, %f10, %f11;
	mul.f32 	%f14, %f12, %f2;
	fma.rn.f32 	%f15, %f13, %f1, %f14;
	st.shared.f32 	[%r17], %f15;
$L__BB2_5:
	setp.gt.u32 	%p5, %r6, 1;
	bar.sync 	0;
	@%p5 bra 	$L__BB2_7;
	ld.shared.f32 	%f16, [%r17];
	add.s32 	%r70, %r136, %r6;
	shl.b32 	%r71, %r70, 2;
	add.s32 	%r72, %r5, %r71;
	st.shared.f32 	[%r72], %f16;
	shl.b32 	%r73, %r15, 2;
	add.s32 	%r74, %r17, %r73;
	ld.shared.f32 	%f17, [%r74+-8];
	add.s32 	%r75, %r3, %r71;
	st.shared.f32 	[%r75], %f17;
	add.s32 	%r136, %r136, 2;
$L__BB2_7:
	add.s32 	%r20, %r140, -4;
	shr.u32 	%r76, %r20, 1;
	not.b32 	%r77, %r76;
	and.b32  	%r78, %r76, 1;
	setp.eq.b32 	%p6, %r78, 1;
	and.b32  	%r21, %r77, 1;
	setp.ge.s32 	%p7, %r6, %r20;
	selp.b32 	%r79, %r4, 0, %p6;
	add.s32 	%r22, %r8, %r79;
	@%p7 bra 	$L__BB2_9;
	mul.lo.s32 	%r80, %r21, %r1;
	shl.b32 	%r81, %r80, 2;
	add.s32 	%r82, %r8, %r81;
	ld.shared.f32 	%f18, [%r82];
	ld.shared.f32 	%f19, [%r82+8];
	ld.shared.f32 	%f20, [%r82+4];
	add.f32 	%f21, %f18, %f19;
	mul.f32 	%f22, %f20, %f2;
	fma.rn.f32 	%f23, %f21, %f1, %f22;
	st.shared.f32 	[%r22], %f23;
$L__BB2_9:
	setp.gt.u32 	%p8, %r6, 1;
	bar.sync 	0;
	@%p8 bra 	$L__BB2_11;
	ld.shared.f32 	%f24, [%r22];
	add.s32 	%r83, %r136, %r6;
	shl.b32 	%r84, %r83, 2;
	add.s32 	%r85, %r5, %r84;
	st.shared.f32 	[%r85], %f24;
	shl.b32 	%r86, %r20, 2;
	add.s32 	%r87, %r22, %r86;
	ld.shared.f32 	%f25, [%r87+-8];
	add.s32 	%r88, %r3, %r84;
	st.shared.f32 	[%r88], %f25;
	add.s32 	%r136, %r136, 2;
$L__BB2_11:
	add.s32 	%r25, %r140, -6;
	shr.u32 	%r89, %r25, 1;
	not.b32 	%r90, %r89;
	and.b32  	%r91, %r89, 1;
	setp.eq.b32 	%p9, %r91, 1;
	and.b32  	%r26, %r90, 1;
	setp.ge.s32 	%p10, %r6, %r25;
	selp.b32 	%r92, %r4, 0, %p9;
	add.s32 	%r27, %r8, %r92;
	@%p10 bra 	$L__BB2_13;
	mul.lo.s32 	%r93, %r26, %r1;
	shl.b32 	%r94, %r93, 2;
	add.s32 	%r95, %r8, %r94;
	ld.shared.f32 	%f26, [%r95];
	ld.shared.f32 	%f27, [%r95+8];
	ld.shared.f32 	%f28, [%r95+4];
	add.f32 	%f29, %f26, %f27;
	mul.f32 	%f30, %f28, %f2;
	fma.rn.f32 	%f31, %f29, %f1, %f30;
	st.shared.f32 	[%r27], %f31;
$L__BB2_13:
	setp.gt.u32 	%p11, %r6, 1;
	bar.sync 	0;
	@%p11 bra 	$L__BB2_15;
	ld.shared.f32 	%f32, [%r27];
	add.s32 	%r96, %r136, %r6;
	shl.b32 	%r97, %r96, 2;
	add.s32 	%r98, %r5, %r97;
	st.shared.f32 	[%r98], %f32;
	shl.b32 	%r99, %r25, 2;
	add.s32 	%r100, %r27, %r99;
	ld.shared.f32 	%f33, [%r100+-8];
	add.s32 	%r101, %r3, %r97;
	st.shared.f32 	[%r101], %f33;
	add.s32 	%r136, %r136, 2;
$L__BB2_15:
	add.s32 	%r140, %r140, -8;
	shr.u32 	%r102, %r140, 1;
	not.b32 	%r103, %r102;
	and.b32  	%r104, %r102, 1;
	setp.eq.b32 	%p12, %r104, 1;
	and.b32  	%r31, %r103, 1;
	setp.ge.s32 	%p13, %r6, %r140;
	selp.b32 	%r105, %r4, 0, %p12;
	add.s32 	%r32, %r8, %r105;
	@%p13 bra 	$L__BB2_17;
	mul.lo.s32 	%r106, %r31, %r1;
	shl.b32 	%r107, %r106, 2;
	add.s32 	%r108, %r8, %r107;
	ld.shared.f32 	%f34, [%r108];
	ld.shared.f32 	%f35, [%r108+8];
	ld.shared.f32 	%f36, [%r108+4];
	add.f32 	%f37, %f34, %f35;
	mul.f32 	%f38, %f36, %f2;
	fma.rn.f32 	%f39, %f37, %f1, %f38;
	st.shared.f32 	[%r32], %f39;
$L__BB2_17:
	setp.gt.u32 	%p14, %r6, 1;
	bar.sync 	0;
	@%p14 bra 	$L__BB2_19;
	ld.shared.f32 	%f40, [%r32];
	add.s32 	%r109, %r136, %r6;
	shl.b32 	%r110, %r109, 2;
	add.s32 	%r111, %r5, %r110;
	st.shared.f32 	[%r111], %f40;
	shl.b32 	%r112, %r140, 2;
	add.s32 	%r113, %r32, %r112;
	ld.shared.f32 	%f41, [%r113+-8];
	add.s32 	%r114, %r3, %r110;
	st.shared.f32 	[%r114], %f41;
	add.s32 	%r136, %r136, 2;
$L__BB2_19:
	add.s32 	%r135, %r135, 4;
	setp.ne.s32 	%p15, %r135, %r11;
	@%p15 bra 	$L__BB2_3;
$L__BB2_20:
	setp.eq.s32 	%p16, %r10, 0;
	@%p16 bra 	$L__BB2_27;
	shl.b32 	%r116, %r140, 2;
	add.s32 	%r117, %r54, %r116;
	add.s32 	%r119, %r117, %r52;
	add.s32 	%r143, %r119, -16;
	neg.s32 	%r142, %r10;
$L__BB2_22:
	.pragma "nounroll";
	add.s32 	%r140, %r140, -2;
	shr.u32 	%r120, %r140, 1;
	not.b32 	%r121, %r120;
	and.b32  	%r122, %r120, 1;
	setp.eq.b32 	%p17, %r122, 1;
	and.b32  	%r45, %r121, 1;
	setp.ge.s32 	%p18, %r6, %r140;
	selp.b32 	%r46, %r4, 0, %p17;
	add.s32 	%r47, %r8, %r46;
	@%p18 bra 	$L__BB2_24;
	mul.lo.s32 	%r123, %r45, %r1;
	shl.b32 	%r124, %r123, 2;
	add.s32 	%r125, %r8, %r124;
	ld.shared.f32 	%f42, [%r125];
	ld.shared.f32 	%f43, [%r125+8];
	ld.shared.f32 	%f44, [%r125+4];
	add.f32 	%f45, %f42, %f43;
	mul.f32 	%f46, %f44, %f2;
	fma.rn.f32 	%f47, %f45, %f1, %f46;
	st.shared.f32 	[%r47], %f47;
$L__BB2_24:
	setp.gt.u32 	%p19, %r6, 1;
	bar.sync 	0;
	@%p19 bra 	$L__BB2_26;
	ld.shared.f32 	%f48, [%r47];
	add.s32 	%r126, %r136, %r6;
	shl.b32 	%r127, %r126, 2;
	add.s32 	%r128, %r5, %r127;
	st.shared.f32 	[%r128], %f48;
	add.s32 	%r129, %r143, %r46;
	ld.shared.f32 	%f49, [%r129];
	add.s32 	%r130, %r3, %r127;
	st.shared.f32 	[%r130], %f49;
	add.s32 	%r136, %r136, 2;
$L__BB2_26:
	add.s32 	%r143, %r143, -8;
	add.s32 	%r142, %r142, 1;
	setp.ne.s32 	%p20, %r142, 0;
	@%p20 bra 	$L__BB2_22;
$L__BB2_27:
	cvta.to.global.u64 	%rd7, %rd1;
	cvta.to.global.u64 	%rd8, %rd2;
	add.s32 	%r131, %r8, %r2;
	ld.shared.f32 	%f50, [%r131];
	add.s64 	%rd10, %rd7, %rd5;
	st.global.f32 	[%rd10], %f50;
	mad.lo.s32 	%r132, %r1, 12, %r8;
	ld.shared.f32 	%f51, [%r132];
	add.s64 	%rd11, %rd8, %rd5;
	st.global.f32 	[%rd11], %f51;
	ret;

}
	// .globl	_Z19downTriangle_SRightPfS_S_
.visible .entry _Z19downTriangle_SRightPfS_S_(
	.param .u64 .ptr .align 1 _Z19downTriangle_SRightPfS_S__param_0,
	.param .u64 .ptr .align 1 _Z19downTriangle_SRightPfS_S__param_1,
	.param .u64 .ptr .align 1 _Z19downTriangle_SRightPfS_S__param_2
)
{
	.reg .pred 	%p<26>;
	.reg .b32 	%r<104>;
	.reg .b32 	%f<95>;
	.reg .b64 	%rd<13>;

	ld.param.u64 	%rd1, [_Z19downTriangle_SRightPfS_S__param_0];
	ld.param.u64 	%rd2, [_Z19downTriangle_SRightPfS_S__param_1];
	ld.param.u64 	%rd3, [_Z19downTriangle_SRightPfS_S__param_2];
	cvta.to.global.u64 	%rd4, %rd2;
	cvta.to.global.u64 	%rd5, %rd3;
	mov.u32 	%r1, %ntid.x;
	shl.b32 	%r32, %r1, 3;
	mov.u32 	%r33, share;
	shl.b32 	%r34, %r1, 2;
	mov.u32 	%r2, %ctaid.x;
	mov.u32 	%r3, %tid.x;
	mad.lo.s32 	%r4, %r1, %r2, %r3;
	add.s32 	%r5, %r3, 1;
	add.s32 	%r6, %r1, 2;
	shr.u32 	%r7, %r1, 1;
	sub.s32 	%r35, %r4, %r1;
	mov.u32 	%r36, %nctaid.x;
	mad.lo.s32 	%r8, %r1, %r36, -1;
	and.b32  	%r37, %r35, %r8;
	mul.wide.s32 	%rd6, %r4, 4;
	add.s64 	%rd7, %rd5, %rd6;
	ld.global.f32 	%f1, [%rd7];
	shl.b32 	%r38, %r3, 2;
	add.s32 	%r13, %r33, %r38;
	add.s32 	%r9, %r13, %r32;
	add.s32 	%r10, %r9, 16;
	st.shared.f32 	[%r9+16], %f1;
	mul.wide.s32 	%rd8, %r37, 4;
	add.s64 	%rd9, %rd4, %rd8;
	ld.global.f32 	%f2, [%rd9];
	add.s32 	%r11, %r9, %r34;
	add.s32 	%r12, %r11, 16;
	st.shared.f32 	[%r11+16], %f2;
	setp.gt.u32 	%p1, %r3, 1;
	@%p1 bra 	$L__BB3_2;
	st.shared.f32 	[%r13], %f2;
	st.shared.f32 	[%r13+8], %f1;
$L__BB3_2:
	bar.sync 	0;
	setp.lt.u32 	%p2, %r1, 3;
	@%p2 bra 	$L__BB3_38;
	ld.const.f32 	%f3, [fo];
	add.f32 	%f11, %f3, %f3;
	mov.f32 	%f12, 0f3F800000;
	sub.f32 	%f4, %f12, %f11;
	add.s32 	%r14, %r1, -3;
	setp.lt.u32 	%p3, %r14, 2;
	mov.b32 	%r103, 2;
	@%p3 bra 	$L__BB3_26;
	shr.u32 	%r42, %r14, 1;
	add.s32 	%r43, %r42, 1;
	and.b32  	%r15, %r43, 2147483646;
	mov.b32 	%r102, 0;
	mov.b32 	%r103, 2;
$L__BB3_5:
	setp.gt.u32 	%p4, %r3, 1;
	shr.u32 	%r18, %r103, 1;
	not.b32 	%r44, %r18;
	and.b32  	%r45, %r18, 1;
	setp.eq.b32 	%p5, %r45, 1;
	selp.b32 	%r46, %r6, 0, %p5;
	and.b32  	%r47, %r44, 1;
	mul.lo.s32 	%r19, %r47, %r6;
	shl.b32 	%r48, %r46, 2;
	add.s32 	%r20, %r13, %r48;
	@%p4 bra 	$L__BB3_7;
	shl.b32 	%r49, %r103, 2;
	add.s32 	%r50, %r11, %r49;
	ld.shared.f32 	%f13, [%r50+16];
	st.shared.f32 	[%r20], %f13;
	add.s32 	%r51, %r9, %r49;
	ld.shared.f32 	%f14, [%r51+16];
	add.s32 	%r52, %r20, %r49;
	st.shared.f32 	[%r52+8], %f14;
$L__BB3_7:
	setp.ge.u32 	%p6, %r3, %r103;
	@%p6 bra 	$L__BB3_15;
	setp.eq.s32 	%p7, %r2, 0;
	@%p7 bra 	$L__BB3_10;
	shl.b32 	%r53, %r19, 2;
	add.s32 	%r54, %r13, %r53;
	ld.shared.f32 	%f15, [%r54];
	ld.shared.f32 	%f16, [%r54+8];
	ld.shared.f32 	%f17, [%r54+4];
	add.f32 	%f18, %f15, %f16;
	mul.f32 	%f19, %f17, %f4;
	fma.rn.f32 	%f20, %f18, %f3, %f19;
	st.shared.f32 	[%r20+8], %f20;
	bra.uni 	$L__BB3_15;
$L__BB3_10:
	setp.ne.s32 	%p8, %r5, %r18;
	@%p8 bra 	$L__BB3_12;
	shl.b32 	%r59, %r19, 2;
	add.s32 	%r60, %r13, %r59;
	ld.shared.f32 	%f32, [%r60];
	ld.shared.f32 	%f33, [%r60+4];
	add.f32 	%f34, %f32, %f32;
	mul.f32 	%f35, %f33, %f4;
	fma.rn.f32 	%f36, %f34, %f3, %f35;
	st.shared.f32 	[%r20+8], %f36;
	bra.uni 	$L__BB3_15;
$L__BB3_12:
	setp.ne.s32 	%p9, %r3, %r18;
	@%p9 bra 	$L__BB3_14;
	shl.b32 	%r57, %r19, 2;
	add.s32 	%r58, %r13, %r57;
	ld.shared.f32 	%f27, [%r58+8];
	ld.shared.f32 	%f28, [%r58+4];
	add.f32 	%f29, %f27, %f27;
	mul.f32 	%f30, %f28, %f4;
	fma.rn.f32 	%f31, %f29, %f3, %f30;
	st.shared.f32 	[%r20+8], %f31;
	bra.uni 	$L__BB3_15;
$L__BB3_14:
	shl.b32 	%r55, %r19, 2;
	add.s32 	%r56, %r13, %r55;
	ld.shared.f32 	%f21, [%r56];
	ld.shared.f32 	%f22, [%r56+8];
	ld.shared.f32 	%f23, [%r56+4];
	add.f32 	%f24, %f21, %f22;
	mul.f32 	%f25, %f23, %f4;
	fma.rn.f32 	%f26, %f24, %f3, %f25;
	st.shared.f32 	[%r20+8], %f26;
$L__BB3_15:
	setp.gt.u32 	%p10, %r3, 1;
	bar.sync 	0;
	add.s32 	%r21, %r103, 2;
	shr.u32 	%r22, %r21, 1;
	not.b32 	%r61, %r22;
	and.b32  	%r62, %r22, 1;
	setp.eq.b32 	%p11, %r62, 1;
	selp.b32 	%r63, %r6, 0, %p11;
	and.b32  	%r64, %r61, 1;
	mul.lo.s32 	%r23, %r64, %r6;
	shl.b32 	%r65, %r63, 2;
	add.s32 	%r24, %r13, %r65;
	@%p10 bra 	$L__BB3_17;
	shl.b32 	%r66, %r103, 2;
	add.s32 	%r67, %r12, %r66;
	ld.shared.f32 	%f37, [%r67+8];
	st.shared.f32 	[%r24], %f37;
	add.s32 	%r68, %r10, %r66;
	ld.shared.f32 	%f38, [%r68+8];
	shl.b32 	%r69, %r21, 2;
	add.s32 	%r70, %r24, %r69;
	st.shared.f32 	[%r70+8], %f38;
$L__BB3_17:
	setp.ge.u32 	%p12, %r3, %r21;
	@%p12 bra 	$L__BB3_25;
	setp.eq.s32 	%p13, %r2, 0;
	@%p13 bra 	$L__BB3_20;
	shl.b32 	%r71, %r23, 2;
	add.s32 	%r72, %r13, %r71;
	ld.shared.f32 	%f39, [%r72];
	ld.shared.f32 	%f40, [%r72+8];
	ld.shared.f32 	%f41, [%r72+4];
	add.f32 	%f42, %f39, %f40;
	mul.f32 	%f43, %f41, %f4;
	fma.rn.f32 	%f44, %f42, %f3, %f43;
	st.shared.f32 	[%r24+8], %f44;
	bra.uni 	$L__BB3_25;
$L__BB3_20:
	setp.eq.s32 	%p14, %r5, %r22;
	@%p14 bra 	$L__BB3_24;
	setp.eq.s32 	%p15, %r3, %r22;
	@%p15 bra 	$L__BB3_23;
	shl.b32 	%r73, %r23, 2;
	add.s32 	%r74, %r13, %r73;
	ld.shared.f32 	%f45, [%r74];
	ld.shared.f32 	%f46, [%r74+8];
	ld.shared.f32 	%f47, [%r74+4];
	add.f32 	%f48, %f45, %f46;
	mul.f32 	%f49, %f47, %f4;
	fma.rn.f32 	%f50, %f48, %f3, %f49;
	st.shared.f32 	[%r24+8], %f50;
	bra.uni 	$L__BB3_25;
$L__BB3_23:
	shl.b32 	%r75, %r23, 2;
	add.s32 	%r76, %r13, %r75;
	ld.shared.f32 	%f51, [%r76+8];
	ld.shared.f32 	%f52, [%r76+4];
	add.f32 	%f53, %f51, %f51;
	mul.f32 	%f54, %f52, %f4;
	fma.rn.f32 	%f55, %f53, %f3, %f54;
	st.shared.f32 	[%r24+8], %f55;
	bra.uni 	$L__BB3_25;
$L__BB3_24:
	shl.b32 	%r77, %r23, 2;
	add.s32 	%r78, %r13, %r77;
	ld.shared.f32 	%f56, [%r78];
	ld.shared.f32 	%f57, [%r78+4];
	add.f32 	%f58, %f56, %f56;
	mul.f32 	%f59, %f57, %f4;
	fma.rn.f32 	%f60, %f58, %f3, %f59;
	st.shared.f32 	[%r24+8], %f60;
$L__BB3_25:
	bar.sync 	0;
	add.s32 	%r103, %r103, 4;
	add.s32 	%r102, %r102, 2;
	setp.ne.s32 	%p16, %r102, %r15;
	@%p16 bra 	$L__BB3_5;
$L__BB3_26:
	and.b32  	%r79, %r14, 2;
	setp.ne.s32 	%p17, %r79, 0;
	@%p17 bra 	$L__BB3_38;
	setp.gt.u32 	%p18, %r3, 1;
	shr.u32 	%r28, %r103, 1;
	not.b32 	%r80, %r28;
	and.b32  	%r81, %r28, 1;
	setp.eq.b32 	%p19, %r81, 1;
	selp.b32 	%r82, %r6, 0, %p19;
	and.b32  	%r83, %r80, 1;
	mul.lo.s32 	%r29, %r83, %r6;
	shl.b32 	%r84, %r82, 2;
	add.s32 	%r30, %r13, %r84;
	@%p18 bra 	$L__BB3_29;
	shl.b32 	%r85, %r103, 2;
	add.s32 	%r86, %r11, %r85;
	ld.shared.f32 	%f61, [%r86+16];
	st.shared.f32 	[%r30], %f61;
	add.s32 	%r87, %r9, %r85;
	ld.shared.f32 	%f62, [%r87+16];
	add.s32 	%r88, %r30, %r85;
	st.shared.f32 	[%r88+8], %f62;
$L__BB3_29:
	setp.ge.u32 	%p20, %r3, %r103;
	@%p20 bra 	$L__BB3_37;
	setp.eq.s32 	%p21, %r2, 0;
	@%p21 bra 	$L__BB3_32;
	shl.b32 	%r89, %r29, 2;
	add.s32 	%r90, %r13, %r89;
	ld.shared.f32 	%f63, [%r90];
	ld.shared.f32 	%f64, [%r90+8];
	ld.shared.f32 	%f65, [%r90+4];
	add.f32 	%f66, %f63, %f64;
	mul.f32 	%f67, %f65, %f4;
	fma.rn.f32 	%f68, %f66, %f3, %f67;
	st.shared.f32 	[%r30+8], %f68;
	bra.uni 	$L__BB3_37;
$L__BB3_32:
	setp.eq.s32 	%p22, %r5, %r28;
	@%p22 bra 	$L__BB3_36;
	setp.eq.s32 	%p23, %r3, %r28;
	@%p23 bra 	$L__BB3_35;
	shl.b32 	%r91, %r29, 2;
	add.s32 	%r92, %r13, %r91;
	ld.shared.f32 	%f69, [%r92];
	ld.shared.f32 	%f70, [%r92+8];
	ld.shared.f32 	%f71, [%r92+4];
	add.f32 	%f72, %f69, %f70;
	mul.f32 	%f73, %f71, %f4;
	fma.rn.f32 	%f74, %f72, %f3, %f73;
	st.shared.f32 	[%r30+8], %f74;
	bra.uni 	$L__BB3_37;
$L__BB3_35:
	shl.b32 	%r93, %r29, 2;
	add.s32 	%r94, %r13, %r93;
	ld.shared.f32 	%f75, [%r94+8];
	ld.shared.f32 	%f76, [%r94+4];
	add.f32 	%f77, %f75, %f75;
	mul.f32 	%f78, %f76, %f4;
	fma.rn.f32 	%f79, %f77, %f3, %f78;
	st.shared.f32 	[%r30+8], %f79;
	bra.uni 	$L__BB3_37;
$L__BB3_36:
	shl.b32 	%r95, %r29, 2;
	add.s32 	%r96, %r13, %r95;
	ld.shared.f32 	%f80, [%r96];
	ld.shared.f32 	%f81, [%r96+4];
	add.f32 	%f82, %f80, %f80;
	mul.f32 	%f83, %f81, %f4;
	fma.rn.f32 	%f84, %f82, %f3, %f83;
	st.shared.f32 	[%r30+8], %f84;
$L__BB3_37:
	bar.sync 	0;
$L__BB3_38:
	add.s32 	%r97, %r7, -1;
	setp.ne.s32 	%p24, %r4, %r97;
	add.s32 	%r31, %r13, %r34;
	@%p24 bra 	$L__BB3_40;
	ld.shared.f32 	%f93, [%r31+8];
	mov.f32 	%f94, %f93;
	bra.uni 	$L__BB3_43;
$L__BB3_40:
	setp.ne.s32 	%p25, %r4, %r7;
	@%p25 bra 	$L__BB3_42;
	ld.shared.f32 	%f93, [%r31+16];
	mov.f32 	%f94, %f93;
	bra.uni 	$L__BB3_43;
$L__BB3_42:
	ld.shared.f32 	%f93, [%r31+8];
	ld.shared.f32 	%f94, [%r31+16];
$L__BB3_43:
	ld.shared.f32 	%f85, [%r31+12];
	ld.const.f32 	%f86, [fo];
	add.f32 	%f87, %f93, %f94;
	add.f32 	%f88, %f86, %f86;
	mov.f32 	%f89, 0f3F800000;
	sub.f32 	%f90, %f89, %f88;
	mul.f32 	%f91, %f85, %f90;
	fma.rn.f32 	%f92, %f87, %f86, %f91;
	st.shared.f32 	[%r13], %f92;
	cvta.to.global.u64 	%rd10, %rd1;
	sub.s32 	%r99, %r4, %r7;
	and.b32  	%r100, %r99, %r8;
	mul.wide.s32 	%rd11, %r100, 4;
	add.s64 	%rd12, %rd10, %rd11;
	st.global.f32 	[%rd12], %f92;
	ret;

}
	// .globl	_Z13upTriangle_SIPfS_S_
.visible .entry _Z13upTriangle_SIPfS_S_(
	.param .u64 .ptr .align 1 _Z13upTriangle_SIPfS_S__param_0,
	.param .u64 .ptr .align 1 _Z13upTriangle_SIPfS_S__param_1,
	.param .u64 .ptr .align 1 _Z13upTriangle_SIPfS_S__param_2
)
{
	.reg .pred 	%p<27>;
	.reg .b32 	%r<120>;
	.reg .b32 	%f<44>;
	.reg .b64 	%rd<12>;

	ld.param.u64 	%rd3, [_Z13upTriangle_SIPfS_S__param_0];
	ld.param.u64 	%rd1, [_Z13upTriangle_SIPfS_S__param_1];
	ld.param.u64 	%rd2, [_Z13upTriangle_SIPfS_S__param_2];
	cvta.to.global.u64 	%rd4, %rd3;
	mov.u32 	%r1, %ntid.x;
	shl.b32 	%r2, %r1, 3;
	shl.b32 	%r3, %r1, 2;
	mov.u32 	%r43, %ctaid.x;
	mov.u32 	%r4, %tid.x;
	mad.lo.s32 	%r5, %r1, %r43, %r4;
	mul.wide.s32 	%rd5, %r5, 4;
	add.s64 	%rd6, %rd4, %rd5;
	ld.global.f32 	%f3, [%rd6];
	shl.b32 	%r44, %r4, 2;
	mov.u32 	%r45, share;
	add.s32 	%r6, %r45, %r44;
	st.shared.f32 	[%r6], %f3;
	bar.sync 	0;
	setp.lt.u32 	%p2, %r1, 4;
	@%p2 bra 	$L__BB4_23;
	shr.u32 	%r47, %r1, 1;
	ld.const.f32 	%f1, [fo];
	add.f32 	%f4, %f1, %f1;
	mov.f32 	%f5, 0f3F800000;
	sub.f32 	%f2, %f5, %f4;
	shr.u32 	%r7, %r4, 1;
	add.s32 	%r48, %r4, 2;
	shr.u32 	%r49, %r48, 1;
	add.s32 	%r8, %r1, -1;
	and.b32  	%r50, %r4, 1;
	mad.lo.s32 	%r9, %r49, %r8, %r50;
	add.s32 	%r10, %r47, -1;
	add.s32 	%r51, %r47, -2;
	and.b32  	%r11, %r10, 3;
	setp.lt.u32 	%p3, %r51, 3;
	mov.b32 	%r112, 1;
	@%p3 bra 	$L__BB4_16;
	add.s32 	%r12, %r45, %r2;
	add.s32 	%r13, %r12, %r3;
	and.b32  	%r14, %r10, -4;
	add.s32 	%r15, %r6, %r3;
	mul.lo.s32 	%r16, %r7, %r1;
	mov.b32 	%r112, 1;
$L__BB4_3:
	sub.s32 	%r54, %r1, %r112;
	setp.ge.u32 	%p4, %r4, %r54;
	setp.lt.u32 	%p5, %r4, %r112;
	or.pred  	%p6, %p4, %p5;
	@%p6 bra 	$L__BB4_5;
	ld.shared.f32 	%f6, [%r6+-4];
	ld.shared.f32 	%f7, [%r6+4];
	ld.shared.f32 	%f8, [%r6];
	add.f32 	%f9, %f6, %f7;
	mul.f32 	%f10, %f8, %f2;
	fma.rn.f32 	%f11, %f9, %f1, %f10;
	st.shared.f32 	[%r15], %f11;
$L__BB4_5:
	setp.gt.u32 	%p7, %r4, 3;
	bar.sync 	0;
	sub.s32 	%r56, %r4, %r7;
	add.s32 	%r57, %r56, %r16;
	add.s32 	%r58, %r57, %r112;
	shl.b32 	%r59, %r58, 2;
	add.s32 	%r18, %r45, %r59;
	sub.s32 	%r61, %r9, %r112;
	shl.b32 	%r62, %r61, 2;
	add.s32 	%r19, %r45, %r62;
	@%p7 bra 	$L__BB4_7;
	ld.shared.f32 	%f12, [%r18+-4];
	shl.b32 	%r63, %r112, 1;
	add.s32 	%r64, %r63, %r4;
	shl.b32 	%r65, %r64, 2;
	add.s32 	%r66, %r65, -8;
	add.s32 	%r67, %r13, %r66;
	st.shared.f32 	[%r67], %f12;
	ld.shared.f32 	%f13, [%r19];
	add.s32 	%r68, %r12, %r66;
	st.shared.f32 	[%r68], %f13;
$L__BB4_7:
	bar.sync 	0;
	not.b32 	%r69, %r112;
	add.s32 	%r70, %r1, %r69;
	setp.ge.u32 	%p8, %r4, %r70;
	setp.le.u32 	%p9, %r4, %r112;
	or.pred  	%p10, %p8, %p9;
	@%p10 bra 	$L__BB4_9;
	ld.shared.f32 	%f14, [%r15+-4];
	ld.shared.f32 	%f15, [%r15+4];
	ld.shared.f32 	%f16, [%r15];
	add.f32 	%f17, %f14, %f15;
	mul.f32 	%f18, %f16, %f2;
	fma.rn.f32 	%f19, %f17, %f1, %f18;
	st.shared.f32 	[%r6], %f19;
$L__BB4_9:
	bar.sync 	0;
	bar.sync 	0;
	add.s32 	%r72, %r112, 2;
	sub.s32 	%r73, %r1, %r72;
	setp.ge.u32 	%p11, %r4, %r73;
	setp.lt.u32 	%p12, %r4, %r72;
	or.pred  	%p13, %p11, %p12;
	@%p13 bra 	$L__BB4_11;
	ld.shared.f32 	%f20, [%r6+-4];
	ld.shared.f32 	%f21, [%r6+4];
	ld.shared.f32 	%f22, [%r6];
	add.f32 	%f23, %f20, %f21;
	mul.f32 	%f24, %f22, %f2;
	fma.rn.f32 	%f25, %f23, %f1, %f24;
	st.shared.f32 	[%r15], %f25;
$L__BB4_11:
	bar.sync 	0;
	@%p7 bra 	$L__BB4_13;
	ld.shared.f32 	%f26, [%r18+4];
	shl.b32 	%r75, %r112, 1;
	add.s32 	%r76, %r75, %r4;
	shl.b32 	%r77, %r76, 2;
	add.s32 	%r78, %r77, 8;
	add.s32 	%r79, %r13, %r78;
	st.shared.f32 	[%r79], %f26;
	ld.shared.f32 	%f27, [%r19+-8];
	add.s32 	%r80, %r12, %r78;
	st.shared.f32 	[%r80], %f27;
$L__BB4_13:
	bar.sync 	0;
	add.s32 	%r20, %r112, 3;
	sub.s32 	%r81, %r1, %r20;
	setp.ge.u32 	%p15, %r4, %r81;
	setp.lt.u32 	%p16, %r4, %r20;
	or.pred  	%p17, %p15, %p16;
	@%p17 bra 	$L__BB4_15;
	ld.shared.f32 	%f28, [%r15+-4];
	ld.shared.f32 	%f29, [%r15+4];
	ld.shared.f32 	%f30, [%r15];
	add.f32 	%f31, %f28, %f29;
	mul.f32 	%f32, %f30, %f2;
	fma.rn.f32 	%f33, %f31, %f1, %f32;
	st.shared.f32 	[%r6], %f33;
$L__BB4_15:
	bar.sync 	0;
	bar.sync 	0;
	add.s32 	%r112, %r112, 4;
	setp.ne.s32 	%p18, %r20, %r14;
	@%p18 bra 	$L__BB4_3;
$L__BB4_16:
	setp.eq.s32 	%p19, %r11, 0;
	@%p19 bra 	$L__BB4_23;
	add.s32 	%r83, %r4, %r112;
	mad.lo.s32 	%r84, %r7, %r8, %r83;
	shl.b32 	%r85, %r84, 2;
	add.s32 	%r87, %r85, %r45;
	add.s32 	%r118, %r87, -4;
	sub.s32 	%r88, %r9, %r112;
	shl.b32 	%r89, %r88, 2;
	add.s32 	%r117, %r45, %r89;
	add.s32 	%r90, %r1, %r112;
	shl.b32 	%r91, %r90, 3;
	add.s32 	%r93, %r91, %r44;
	add.s32 	%r94, %r93, %r45;
	add.s32 	%r116, %r94, -8;
	shl.b32 	%r95, %r112, 3;
	mad.lo.s32 	%r96, %r1, 12, %r95;
	add.s32 	%r97, %r96, %r44;
	add.s32 	%r98, %r97, %r45;
	add.s32 	%r115, %r98, -8;
	sub.s32 	%r114, %r1, %r112;
	neg.s32 	%r113, %r11;
$L__BB4_18:
	.pragma "nounroll";
	and.b32  	%r99, %r112, 1;
	setp.eq.b32 	%p1, %r99, 1;
	setp.ge.u32 	%p20, %r4, %r114;
	setp.lt.u32 	%p21, %r4, %r112;
	or.pred  	%p22, %p20, %p21;
	@%p22 bra 	$L__BB4_20;
	not.b32 	%r101, %r112;
	and.b32  	%r102, %r101, 1;
	mul.lo.s32 	%r103, %r102, %r1;
	shl.b32 	%r104, %r103, 2;
	add.s32 	%r105, %r6, %r104;
	ld.shared.f32 	%f34, [%r105+-4];
	ld.shared.f32 	%f35, [%r105+4];
	ld.shared.f32 	%f36, [%r105];
	add.f32 	%f37, %f34, %f35;
	mul.f32 	%f38, %f36, %f2;
	fma.rn.f32 	%f39, %f37, %f1, %f38;
	selp.b32 	%r106, %r3, 0, %p1;
	add.s32 	%r107, %r6, %r106;
	st.shared.f32 	[%r107], %f39;
$L__BB4_20:
	setp.gt.u32 	%p23, %r4, 3;
	bar.sync 	0;
	not.pred 	%p24, %p1;
	or.pred  	%p25, %p24, %p23;
	@%p25 bra 	$L__BB4_22;
	ld.shared.f32 	%f40, [%r118];
	st.shared.f32 	[%r115], %f40;
	ld.shared.f32 	%f41, [%r117];
	st.shared.f32 	[%r116], %f41;
$L__BB4_22:
	bar.sync 	0;
	add.s32 	%r112, %r112, 1;
	add.s32 	%r118, %r118, 4;
	add.s32 	%r117, %r117, -4;
	add.s32 	%r116, %r116, 8;
	add.s32 	%r115, %r115, 8;
	add.s32 	%r114, %r114, -1;
	add.s32 	%r113, %r113, 1;
	setp.ne.s32 	%p26, %r113, 0;
	@%p26 bra 	$L__BB4_18;
$L__BB4_23:
	cvta.to.global.u64 	%rd7, %rd1;
	cvta.to.global.u64 	%rd8, %rd2;
	add.s32 	%r109, %r6, %r2;
	ld.shared.f32 	%f42, [%r109];
	add.s64 	%rd10, %rd7, %rd5;
	st.global.f32 	[%rd10], %f42;
	mad.lo.s32 	%r110, %r1, 12, %r6;
	ld.shared.f32 	%f43, [%r110];
	add.s64 	%rd11, %rd8, %rd5;
	st.global.f32 	[%rd11], %f43;
	ret;

}
	// .globl	_Z15downTriangle_SIPfS_S_
.visible .entry _Z15downTriangle_SIPfS_S_(
	.param .u64 .ptr .align 1 _Z15downTriangle_SIPfS_S__param_0,
	.param .u64 .ptr .align 1 _Z15downTriangle_SIPfS_S__param_1,
	.param .u64 .ptr .align 1 _Z15downTriangle_SIPfS_S__param_2
)
{
	.reg .pred 	%p<23>;
	.reg .b32 	%r<111>;
	.reg .b32 	%f<50>;
	.reg .b64 	%rd<13>;

	ld.param.u64 	%rd1, [_Z15downTriangle_SIPfS_S__param_0];
	ld.param.u64 	%rd2, [_Z15downTriangle_SIPfS_S__param_1];
	ld.param.u64 	%rd3, [_Z15downTriangle_SIPfS_S__param_2];
	cvta.to.global.u64 	%rd4, %rd2;
	cvta.to.global.u64 	%rd5, %rd3;
	mov.u32 	%r1, %ntid.x;
	shl.b32 	%r28, %r1, 3;
	mov.u32 	%r29, share;
	add.s32 	%r30, %r29, %r28;
	shl.b32 	%r31, %r1, 2;
	mov.u32 	%r2, %ctaid.x;
	mov.u32 	%r3, %tid.x;
	mad.lo.s32 	%r32, %r1, %r2, %r3;
	add.s32 	%r4, %r3, 1;
	add.s32 	%r5, %r1, 2;
	shr.u32 	%r6, %r1, 1;
	sub.s32 	%r33, %r32, %r1;
	mov.u32 	%r34, %nctaid.x;
	mad.lo.s32 	%r35, %r1, %r34, -1;
	and.b32  	%r36, %r33, %r35;
	sub.s32 	%r37, %r32, %r6;
	and.b32  	%r7, %r37, %r35;
	mul.wide.s32 	%rd6, %r32, 4;
	add.s64 	%rd7, %rd5, %rd6;
	ld.global.f32 	%f12, [%rd7];
	shl.b32 	%r38, %r3, 2;
	add.s32 	%r8, %r30, %r38;
	st.shared.f32 	[%r8+16], %f12;
	mul.wide.s32 	%rd8, %r36, 4;
	add.s64 	%rd9, %rd4, %rd8;
	ld.global.f32 	%f1, [%rd9];
	add.s32 	%r9, %r8, %r31;
	st.shared.f32 	[%r9+16], %f1;
	setp.gt.u32 	%p4, %r3, 1;
	@%p4 bra 	$L__BB5_2;
	add.s32 	%r39, %r3, %r6;
	shl.b32 	%r40, %r39, 2;
	add.s32 	%r42, %r29, %r40;
	st.shared.f32 	[%r42+-4], %f1;
	ld.shared.f32 	%f13, [%r8+16];
	st.shared.f32 	[%r42+4], %f13;
$L__BB5_2:
	bar.sync 	0;
	setp.lt.u32 	%p5, %r1, 4;
	@%p5 bra 	$L__BB5_16;
	ld.const.f32 	%f2, [fo];
	add.f32 	%f14, %f2, %f2;
	mov.f32 	%f15, 0f3F800000;
	sub.f32 	%f3, %f15, %f14;
	add.s32 	%r44, %r3, %r1;
	sub.s32 	%r45, %r44, %r6;
	shl.b32 	%r46, %r45, 2;
	add.s32 	%r48, %r46, %r29;
	add.s32 	%r107, %r48, 8;
	shl.b32 	%r11, %r5, 2;
	and.b32  	%r49, %r6, 1;
	setp.eq.b32 	%p6, %r49, 1;
	not.pred 	%p22, %p6;
	add.s32 	%r50, %r3, %r6;
	shl.b32 	%r51, %r50, 2;
	add.s32 	%r52, %r51, %r29;
	add.s32 	%r106, %r52, -8;
	sub.s32 	%r105, %r1, %r6;
	mov.b32 	%r110, 2;
	mov.u32 	%r108, %r6;
$L__BB5_4:
	setp.eq.s32 	%p7, %r2, 0;
	not.b32 	%r53, %r108;
	and.b32  	%r54, %r53, 1;
	mul.lo.s32 	%r19, %r54, %r5;
	and.b32  	%r55, %r108, 1;
	setp.eq.b32 	%p8, %r55, 1;
	selp.b32 	%r20, %r5, 0, %p8;
	@%p7 bra 	$L__BB5_7;
	add.s32 	%r56, %r105, 1;
	setp.ge.u32 	%p9, %r3, %r56;
	setp.lt.u32 	%p10, %r4, %r108;
	or.pred  	%p11, %p9, %p10;
	@%p11 bra 	$L__BB5_13;
	add.s32 	%r58, %r20, %r3;
	shl.b32 	%r59, %r58, 2;
	add.s32 	%r61, %r29, %r59;
	ld.shared.f32 	%f16, [%r61];
	ld.shared.f32 	%f17, [%r61+8];
	ld.shared.f32 	%f18, [%r61+4];
	add.f32 	%f19, %f16, %f17;
	mul.f32 	%f20, %f18, %f3;
	fma.rn.f32 	%f21, %f19, %f2, %f20;
	add.s32 	%r62, %r19, %r3;
	shl.b32 	%r63, %r62, 2;
	add.s32 	%r64, %r29, %r63;
	st.shared.f32 	[%r64+4], %f21;
	bra.uni 	$L__BB5_13;
$L__BB5_7:
	add.s32 	%r65, %r105, 1;
	setp.ge.u32 	%p12, %r3, %r65;
	setp.lt.u32 	%p13, %r4, %r108;
	or.pred  	%p14, %p12, %p13;
	@%p14 bra 	$L__BB5_13;
	setp.ne.s32 	%p15, %r4, %r6;
	@%p15 bra 	$L__BB5_10;
	add.s32 	%r81, %r20, %r3;
	shl.b32 	%r82, %r81, 2;
	add.s32 	%r84, %r29, %r82;
	ld.shared.f32 	%f33, [%r84];
	ld.shared.f32 	%f34, [%r84+4];
	add.f32 	%f35, %f33, %f33;
	mul.f32 	%f36, %f34, %f3;
	fma.rn.f32 	%f37, %f35, %f2, %f36;
	add.s32 	%r85, %r19, %r3;
	shl.b32 	%r86, %r85, 2;
	add.s32 	%r87, %r29, %r86;
	st.shared.f32 	[%r87+4], %f37;
	bra.uni 	$L__BB5_13;
$L__BB5_10:
	setp.ne.s32 	%p16, %r3, %r6;
	@%p16 bra 	$L__BB5_12;
	add.s32 	%r74, %r20, %r3;
	shl.b32 	%r75, %r74, 2;
	add.s32 	%r77, %r29, %r75;
	ld.shared.f32 	%f28, [%r77+8];
	ld.shared.f32 	%f29, [%r77+4];
	add.f32 	%f30, %f28, %f28;
	mul.f32 	%f31, %f29, %f3;
	fma.rn.f32 	%f32, %f30, %f2, %f31;
	add.s32 	%r78, %r19, %r3;
	shl.b32 	%r79, %r78, 2;
	add.s32 	%r80, %r29, %r79;
	st.shared.f32 	[%r80+4], %f32;
	bra.uni 	$L__BB5_13;
$L__BB5_12:
	add.s32 	%r67, %r20, %r3;
	shl.b32 	%r68, %r67, 2;
	add.s32 	%r70, %r29, %r68;
	ld.shared.f32 	%f22, [%r70];
	ld.shared.f32 	%f23, [%r70+8];
	ld.shared.f32 	%f24, [%r70+4];
	add.f32 	%f25, %f22, %f23;
	mul.f32 	%f26, %f24, %f3;
	fma.rn.f32 	%f27, %f25, %f2, %f26;
	add.s32 	%r71, %r19, %r3;
	shl.b32 	%r72, %r71, 2;
	add.s32 	%r73, %r29, %r72;
	st.shared.f32 	[%r73+4], %f27;
$L__BB5_13:
	setp.gt.u32 	%p17, %r3, 1;
	@%p17 bra 	$L__BB5_15;
	selp.u32 	%r88, 1, 0, %p22;
	mul.lo.s32 	%r89, %r11, %r88;
	shl.b32 	%r90, %r110, 2;
	add.s32 	%r91, %r9, %r90;
	ld.shared.f32 	%f38, [%r91+16];
	add.s32 	%r92, %r106, %r89;
	st.shared.f32 	[%r92], %f38;
	add.s32 	%r93, %r8, %r90;
	ld.shared.f32 	%f39, [%r93+16];
	add.s32 	%r94, %r107, %r89;
	st.shared.f32 	[%r94], %f39;
	add.s32 	%r110, %r110, 2;
$L__BB5_15:
	bar.sync 	0;
	add.s32 	%r23, %r108, -1;
	add.s32 	%r107, %r107, 4;
	not.pred 	%p22, %p22;
	add.s32 	%r106, %r106, -4;
	add.s32 	%r105, %r105, 1;
	setp.gt.u32 	%p18, %r108, 2;
	mov.u32 	%r108, %r23;
	@%p18 bra 	$L__BB5_4;
$L__BB5_16:
	setp.eq.s32 	%p19, %r2, 0;
	add.s32 	%r95, %r1, %r3;
	shl.b32 	%r96, %r95, 2;
	add.s32 	%r27, %r29, %r96;
	@%p19 bra 	$L__BB5_18;
	ld.shared.f32 	%f48, [%r27+8];
	ld.shared.f32 	%f49, [%r27+16];
	bra.uni 	$L__BB5_23;
$L__BB5_18:
	setp.ne.s32 	%p20, %r4, %r6;
	@%p20 bra 	$L__BB5_20;
	ld.shared.f32 	%f48, [%r27+8];
	mov.f32 	%f49, %f48;
	bra.uni 	$L__BB5_23;
$L__BB5_20:
	setp.ne.s32 	%p21, %r3, %r6;
	@%p21 bra 	$L__BB5_22;
	add.s32 	%r98, %r3, %r5;
	shl.b32 	%r99, %r98, 2;
	add.s32 	%r101, %r29, %r99;
	ld.shared.f32 	%f48, [%r101+8];
	mov.f32 	%f49, %f48;
	bra.uni 	$L__BB5_23;
$L__BB5_22:
	ld.shared.f32 	%f48, [%r27+8];
	ld.shared.f32 	%f49, [%r27+16];
$L__BB5_23:
	ld.shared.f32 	%f40, [%r27+12];
	ld.const.f32 	%f41, [fo];
	add.f32 	%f42, %f48, %f49;
	add.f32 	%f43, %f41, %f41;
	mov.f32 	%f44, 0f3F800000;
	sub.f32 	%f45, %f44, %f43;
	mul.f32 	%f46, %f40, %f45;
	fma.rn.f32 	%f47, %f42, %f41, %f46;
	add.s32 	%r104, %r29, %r38;
	st.shared.f32 	[%r104+4], %f47;
	cvta.to.global.u64 	%rd10, %rd1;
	mul.wide.s32 	%rd11, %r7, 4;
	add.s64 	%rd12, %rd10, %rd11;
	st.global.f32 	[%rd12], %f47;
	ret;

}


// ===== COMPILED SASS (sm_100) =====

	.target	sm_100

	.elftype	@"ET_EXEC"


//--------------------- .note.nv.tkinfo           --------------------------
	.section	.note.nv.tkinfo,"",@"SHT_NOTE"
	.sectionflags	@"SHF_NOTE_NV_TKINFO"
	.tkinfo
        /*0018*/ 	.word	0x00000002
        /*0030*/ 	.string	""
        /*0030*/ 	.string	"ptxas"
        /*0030*/ 	.string	"Cuda compilation tools, release 13.0, V13.0.88"
        /*0030*/ 	.string	"Build cuda_13.0.r13.0/compiler.36424714_0"
        /*0030*/ 	.string	"-arch sm_100 -m 64 "



//--------------------- .note.nv.cuinfo           --------------------------
	.section	.note.nv.cuinfo,"",@"SHT_NOTE"
	.sectionflags	@"SHF_NOTE_NV_CUINFO"
        /*0018*/ 	.short	0x0002
        /*001a*/ 	.short	0x0064
        /*001c*/ 	.short	0x0082
	.zero		2


//--------------------- .nv.info                  --------------------------
	.section	.nv.info,"",@"SHT_CUDA_INFO"
	.align	4


	//----- nvinfo : EIATTR_REGCOUNT
	.align		4
        /*0000*/ 	.byte	0x04, 0x2f
        /*0002*/ 	.short	(.L_2 - .L_1)
	.align		4
.L_1:
        /*0004*/ 	.word	index@(_Z13upTriangle_GAPfS_S_)
        /*0008*/ 	.word	0x00000016


	//----- nvinfo : EIATTR_FRAME_SIZE
	.align		4
.L_2:
        /*000c*/ 	.byte	0x04, 0x11
        /*000e*/ 	.short	(.L_4 - .L_3)
	.align		4
.L_3:
        /*0010*/ 	.word	index@(_Z13upTriangle_GAPfS_S_)
        /*0014*/ 	.word	0x00000000


	//----- nvinfo : EIATTR_REGCOUNT
	.align		4
.L_4:
        /*0018*/ 	.byte	0x04, 0x2f
        /*001a*/ 	.short	(.L_6 - .L_5)
	.align		4
.L_5:
        /*001c*/ 	.word	index@(_Z15downTriangle_GAPfS_S_)
        /*0020*/ 	.word	0x00000010


	//----- nvinfo : EIATTR_FRAME_SIZE
	.align		4
.L_6:
        /*0024*/ 	.byte	0x04, 0x11
        /*0026*/ 	.short	(.L_8 - .L_7)
	.align		4
.L_7:
        /*0028*/ 	.word	index@(_Z15downTriangle_GAPfS_S_)
        /*002c*/ 	.word	0x00000000


	//----- nvinfo : EIATTR_REGCOUNT
	.align		4
.L_8:
        /*0030*/ 	.byte	0x04, 0x2f
        /*0032*/ 	.short	(.L_10 - .L_9)
	.align		4
.L_9:
        /*0034*/ 	.word	index@(_Z17upTriangle_SRightPfS_S_)
        /*0038*/ 	.word	0x0000001c


	//----- nvinfo : EIATTR_FRAME_SIZE
	.align		4
.L_10:
        /*003c*/ 	.byte	0x04, 0x11
        /*003e*/ 	.short	(.L_12 - .L_11)
	.align		4
.L_11:
        /*0040*/ 	.word	index@(_Z17upTriangle_SRightPfS_S_)
        /*0044*/ 	.word	0x00000000


	//----- nvinfo : EIATTR_REGCOUNT
	.align		4
.L_12:
        /*0048*/ 	.byte	0x04, 0x2f
        /*004a*/ 	.short	(.L_14 - .L_13)
	.align		4
.L_13:
        /*004c*/ 	.word	index@(_Z19downTriangle_SRightPfS_S_)
        /*0050*/ 	.word	0x00000017


	//----- nvinfo : EIATTR_FRAME_SIZE
	.align		4
.L_14:
        /*0054*/ 	.byte	0x04, 0x11
        /*0056*/ 	.short	(.L_16 - .L_15)
	.align		4
.L_15:
        /*0058*/ 	.word	index@(_Z19downTriangle_SRightPfS_S_)
        /*005c*/ 	.word	0x00000000


	//----- nvinfo : EIATTR_REGCOUNT
	.align		4
.L_16:
        /*0060*/ 	.byte	0x04, 0x2f
        /*0062*/ 	.short	(.L_18 - .L_17)
	.align		4
.L_17:
        /*0064*/ 	.word	index@(_Z13upTriangle_SIPfS_S_)
        /*0068*/ 	.word	0x00000015


	//----- nvinfo : EIATTR_FRAME_SIZE
	.align		4
.L_18:
        /*006c*/ 	.byte	0x04, 0x11
        /*006e*/ 	.short	(.L_20 - .L_19)
	.align		4
.L_19:
        /*0070*/ 	.word	index@(_Z13upTriangle_SIPfS_S_)
        /*0074*/ 	.word	0x00000000


	//----- nvinfo : EIATTR_REGCOUNT
	.align		4
.L_20:
        /*0078*/ 	.byte	0x04, 0x2f
        /*007a*/ 	.short	(.L_22 - .L_21)
	.align		4
.L_21:
        /*007c*/ 	.word	index@(_Z15downTriangle_SIPfS_S_)
        /*0080*/ 	.word	0x0000001e


	//----- nvinfo : EIATTR_FRAME_SIZE
	.align		4
.L_22:
        /*0084*/ 	.byte	0x04, 0x11
        /*0086*/ 	.short	(.L_24 - .L_23)
	.align		4
.L_23:
        /*0088*/ 	.word	index@(_Z15downTriangle_SIPfS_S_)
        /*008c*/ 	.word	0x00000000


	//----- nvinfo : EIATTR_MIN_STACK_SIZE
	.align		4
.L_24:
        /*0090*/ 	.byte	0x04, 0x12
        /*0092*/ 	.short	(.L_26 - .L_25)
	.align		4
.L_25:
        /*0094*/ 	.word	index@(_Z15downTriangle_SIPfS_S_)
        /*0098*/ 	.word	0x00000000


	//----- nvinfo : EIATTR_MIN_STACK_SIZE
	.align		4
.L_26:
        /*009c*/ 	.byte	0x04, 0x12
        /*009e*/ 	.short	(.L_28 - .L_27)
	.align		4
.L_27:
        /*00a0*/ 	.word	index@(_Z13upTriangle_SIPfS_S_)
        /*00a4*/ 	.word	0x00000000


	//----- nvinfo : EIATTR_MIN_STACK_SIZE
	.align		4
.L_28:
        /*00a8*/ 	.byte	0x04, 0x12
        /*00aa*/ 	.short	(.L_30 - .L_29)
	.align		4
.L_29:
        /*00ac*/ 	.word	index@(_Z19downTriangle_SRightPfS_S_)
        /*00b0*/ 	.word	0x00000000


	//----- nvinfo : EIATTR_MIN_STACK_SIZE
	.align		4
.L_30:
        /*00b4*/ 	.byte	0x04, 0x12
        /*00b6*/ 	.short	(.L_32 - .L_31)
	.align		4
.L_31:
        /*00b8*/ 	.word	index@(_Z17upTriangle_SRightPfS_S_)
        /*00bc*/ 	.word	0x00000000


	//----- nvinfo : EIATTR_MIN_STACK_SIZE
	.align		4
.L_32:
        /*00c0*/ 	.byte	0x04, 0x12
        /*00c2*/ 	.short	(.L_34 - .L_33)
	.align		4
.L_33:
        /*00c4*/ 	.word	index@(_Z15downTriangle_GAPfS_S_)
        /*00c8*/ 	.word	0x00000000


	//----- nvinfo : EIATTR_MIN_STACK_SIZE
	.align		4
.L_34:
        /*00cc*/ 	.byte	0x04, 0x12
        /*00ce*/ 	.short	(.L_36 - .L_35)
	.align		4
.L_35:
        /*00d0*/ 	.word	index@(_Z13upTriangle_GAPfS_S_)
        /*00d4*/ 	.word	0x00000000
.L_36:


//--------------------- .nv.compat                --------------------------
	.section	.nv.compat,"",@"SHT_CUDA_COMPAT_INFO"
	.align	4
        /*0000*/ 	.byte	0x02, 0x09, 0x00, 0x00, 0x02, 0x02, 0x01, 0x00, 0x02, 0x05, 0x05, 0x00, 0x03, 0x07, 0x01, 0x01
        /*0010*/ 	.byte	0x02, 0x03, 0x00, 0x00, 0x02, 0x06, 0x01, 0x00, 0x04, 0x0b, 0x08, 0x00, 0x09, 0x00, 0x00, 0x00
        /*0020*/ 	.byte	0x00, 0x00, 0x00, 0x00


//--------------------- .nv.info._Z15downTriangle_SIPfS_S_ --------------------------
	.section	.nv.info._Z15downTriangle_SIPfS_S_,"",@"SHT_CUDA_INFO"
	.sectionflags	@""
	.align	4


	//----- nvinfo : EIATTR_CUDA_API_VERSION
	.align		4
        /*0000*/ 	.byte	0x04, 0x37
        /*0002*/ 	.short	(.L_38 - .L_37)
.L_37:
        /*0004*/ 	.word	0x00000082


	//----- nvinfo : EIATTR_KPARAM_INFO
	.align		4
.L_38:
        /*0008*/ 	.byte	0x04, 0x17
        /*000a*/ 	.short	(.L_40 - .L_39)
.L_39:
        /*000c*/ 	.word	0x00000000
        /*0010*/ 	.short	0x0002
        /*0012*/ 	.short	0x0010
        /*0014*/ 	.byte	0x00, 0xf5, 0x21, 0x00


	//----- nvinfo : EIATTR_KPARAM_INFO
	.align		4
.L_40:
        /*0018*/ 	.byte	0x04, 0x17
        /*001a*/ 	.short	(.L_42 - .L_41)
.L_41:
        /*001c*/ 	.word	0x00000000
        /*0020*/ 	.short	0x0001
        /*0022*/ 	.short	0x0008
        /*0024*/ 	.byte	0x00, 0xf5, 0x21, 0x00


	//----- nvinfo : EIATTR_KPARAM_INFO
	.align		4
.L_42:
        /*0028*/ 	.byte	0x04, 0x17
        /*002a*/ 	.short	(.L_44 - .L_43)
.L_43:
        /*002c*/ 	.word	0x00000000
        /*0030*/ 	.short	0x0000
        /*0032*/ 	.short	0x0000
        /*0034*/ 	.byte	0x00, 0xf5, 0x21, 0x00


	//----- nvinfo : EIATTR_SPARSE_MMA_MASK
	.align		4
.L_44:
        /*0038*/ 	.byte	0x03, 0x50
        /*003a*/ 	.short	0x0000


	//----- nvinfo : EIATTR_MAXREG_COUNT
	.align		4
        /*003c*/ 	.byte	0x03, 0x1b
        /*003e*/ 	.short	0x00ff


	//----- nvinfo : EIATTR_NUM_BARRIERS
	.align		4
        /*0040*/ 	.byte	0x02, 0x4c
        /*0042*/ 	.byte	0x01
	.zero		1


	//----- nvinfo : EIATTR_MERCURY_ISA_VERSION
	.align		4
        /*0044*/ 	.byte	0x03, 0x5f
        /*0046*/ 	.short	0x0101


	//----- nvinfo : EIATTR_VRC_CTA_INIT_COUNT
	.align		4
        /*0048*/ 	.byte	0x02, 0x4a
	.zero		1
	.zero		1


	//----- nvinfo : EIATTR_EXIT_INSTR_OFFSETS
	.align		4
        /*004c*/ 	.byte	0x04, 0x1c
        /*004e*/ 	.short	(.L_46 - .L_45)


	//   ....[0]....
.L_45:
        /*0050*/ 	.word	0x00000ac0


	//----- nvinfo : EIATTR_CRS_STACK_SIZE
	.align		4
.L_46:
        /*0054*/ 	.byte	0x04, 0x1e
        /*0056*/ 	.short	(.L_48 - .L_47)
.L_47:
        /*0058*/ 	.word	0x00000000


	//----- nvinfo : EIATTR_CBANK_PARAM_SIZE
	.align		4
.L_48:
        /*005c*/ 	.byte	0x03, 0x19
        /*005e*/ 	.short	0x0018


	//----- nvinfo : EIATTR_PARAM_CBANK
	.align		4
        /*0060*/ 	.byte	0x04, 0x0a
        /*0062*/ 	.short	(.L_50 - .L_49)
	.align		4
.L_49:
        /*0064*/ 	.word	index@(.nv.constant0._Z15downTriangle_SIPfS_S_)
        /*0068*/ 	.short	0x0380
        /*006a*/ 	.short	0x0018


	//----- nvinfo : EIATTR_SW_WAR
	.align		4
.L_50:
        /*006c*/ 	.byte	0x04, 0x36
        /*006e*/ 	.short	(.L_52 - .L_51)
.L_51:
        /*0070*/ 	.word	0x00000008
.L_52:


//--------------------- .nv.info._Z13upTriangle_SIPfS_S_ --------------------------
	.section	.nv.info._Z13upTriangle_SIPfS_S_,"",@"SHT_CUDA_INFO"
	.sectionflags	@""
	.align	4


	//----- nvinfo : EIATTR_CUDA_API_VERSION
	.align		4
        /*0000*/ 	.byte	0x04, 0x37
        /*0002*/ 	.short	(.L_54 - .L_53)
.L_53:
        /*0004*/ 	.word	0x00000082


	//----- nvinfo : EIATTR_KPARAM_INFO
	.align		4
.L_54:
        /*0008*/ 	.byte	0x04, 0x17
        /*000a*/ 	.short	(.L_56 - .L_55)
.L_55:
        /*000c*/ 	.word	0x00000000
        /*0010*/ 	.short	0x0002
        /*0012*/ 	.short	0x0010
        /*0014*/ 	.byte	0x00, 0xf5, 0x21, 0x00


	//----- nvinfo : EIATTR_KPARAM_INFO
	.align		4
.L_56:
        /*0018*/ 	.byte	0x04, 0x17
        /*001a*/ 	.short	(.L_58 - .L_57)
.L_57:
        /*001c*/ 	.word	0x00000000
        /*0020*/ 	.short	0x0001
        /*0022*/ 	.short	0x0008
        /*0024*/ 	.byte	0x00, 0xf5, 0x21, 0x00


	//----- nvinfo : EIATTR_KPARAM_INFO
	.align		4
.L_58:
        /*0028*/ 	.byte	0x04, 0x17
        /*002a*/ 	.short	(.L_60 - .L_59)
.L_59:
        /*002c*/ 	.word	0x00000000
        /*0030*/ 	.short	0x0000
        /*0032*/ 	.short	0x0000
        /*0034*/ 	.byte	0x00, 0xf5, 0x21, 0x00


	//----- nvinfo : EIATTR_SPARSE_MMA_MASK
	.align		4
.L_60:
        /*0038*/ 	.byte	0x03, 0x50
        /*003a*/ 	.short	0x0000


	//----- nvinfo : EIATTR_MAXREG_COUNT
	.align		4
        /*003c*/ 	.byte	0x03, 0x1b
        /*003e*/ 	.short	0x00ff


	//----- nvinfo : EIATTR_NUM_BARRIERS
	.align		4
        /*0040*/ 	.byte	0x02, 0x4c
        /*0042*/ 	.byte	0x01
	.zero		1


	//----- nvinfo : EIATTR_MERCURY_ISA_VERSION
	.align		4
        /*0044*/ 	.byte	0x03, 0x5f
        /*0046*/ 	.short	0x0101


	//----- nvinfo : EIATTR_VRC_CTA_INIT_COUNT
	.align		4
        /*0048*/ 	.byte	0x02, 0x4a
	.zero		1
	.zero		1


	//----- nvinfo : EIATTR_EXIT_INSTR_OFFSETS
	.align		4
        /*004c*/ 	.byte	0x04, 0x1c
        /*004e*/ 	.short	(.L_62 - .L_61)


	//   ....[0]....
.L_61:
        /*0050*/ 	.word	0x00000b90


	//----- nvinfo : EIATTR_CRS_STACK_SIZE
	.align		4
.L_62:
        /*0054*/ 	.byte	0x04, 0x1e
        /*0056*/ 	.short	(.L_64 - .L_63)
.L_63:
        /*0058*/ 	.word	0x00000000


	//----- nvinfo : EIATTR_CBANK_PARAM_SIZE
	.align		4
.L_64:
        /*005c*/ 	.byte	0x03, 0x19
        /*005e*/ 	.short	0x0018


	//----- nvinfo : EIATTR_PARAM_CBANK
	.align		4
        /*0060*/ 	.byte	0x04, 0x0a
        /*0062*/ 	.short	(.L_66 - .L_65)
	.align		4
.L_65:
        /*0064*/ 	.word	index@(.nv.constant0._Z13upTriangle_SIPfS_S_)
        /*0068*/ 	.short	0x0380
        /*006a*/ 	.short	0x0018


	//----- nvinfo : EIATTR_SW_WAR
	.align		4
.L_66:
        /*006c*/ 	.byte	0x04, 0x36
        /*006e*/ 	.short	(.L_68 - .L_67)
.L_67:
        /*0070*/ 	.word	0x00000008
.L_68:


//--------------------- .nv.info._Z19downTriangle_SRightPfS_S_ --------------------------
	.section	.nv.info._Z19downTriangle_SRightPfS_S_,"",@"SHT_CUDA_INFO"
	.sectionflags	@""
	.align	4


	//----- nvinfo : EIATTR_CUDA_API_VERSION
	.align		4
        /*0000*/ 	.byte	0x04, 0x37
        /*0002*/ 	.short	(.L_70 - .L_69)
.L_69:
        /*0004*/ 	.word	0x00000082


	//----- nvinfo : EIATTR_KPARAM_INFO
	.align		4
.L_70:
        /*0008*/ 	.byte	0x04, 0x17
        /*000a*/ 	.short	(.L_72 - .L_71)
.L_71:
        /*000c*/ 	.word	0x00000000
        /*0010*/ 	.short	0x0002
        /*0012*/ 	.short	0x0010
        /*0014*/ 	.byte	0x00, 0xf5, 0x21, 0x00


	//----- nvinfo : EIATTR_KPARAM_INFO
	.align		4
.L_72:
        /*0018*/ 	.byte	0x04, 0x17
        /*001a*/ 	.short	(.L_74 - .L_73)
.L_73:
        /*001c*/ 	.word	0x00000000
        /*0020*/ 	.short	0x0001
        /*0022*/ 	.short	0x0008
        /*0024*/ 	.byte	0x00, 0xf5, 0x21, 0x00


	//----- nvinfo : EIATTR_KPARAM_INFO
	.align		4
.L_74:
        /*0028*/ 	.byte	0x04, 0x17
        /*002a*/ 	.short	(.L_76 - .L_75)
.L_75:
        /*002c*/ 	.word	0x00000000
        /*0030*/ 	.short	0x0000
        /*0032*/ 	.short	0x0000
        /*0034*/ 	.byte	0x00, 0xf5, 0x21, 0x00


	//----- nvinfo : EIATTR_SPARSE_MMA_MASK
	.align		4
.L_76:
        /*0038*/ 	.byte	0x03, 0x50
        /*003a*/ 	.short	0x0000


	//----- nvinfo : EIATTR_MAXREG_COUNT
	.align		4
        /*003c*/ 	.byte	0x03, 0x1b
        /*003e*/ 	.short	0x00ff


	//----- nvinfo : EIATTR_NUM_BARRIERS
	.align		4
        /*0040*/ 	.byte	0x02, 0x4c
        /*0042*/ 	.byte	0x01
	.zero		1


	//----- nvinfo : EIATTR_MERCURY_ISA_VERSION
	.align		4
        /*0044*/ 	.byte	0x03, 0x5f
        /*0046*/ 	.short	0x0101


	//----- nvinfo : EIATTR_VRC_CTA_INIT_COUNT
	.align		4
        /*0048*/ 	.byte	0x02, 0x4a
	.zero		1
	.zero		1


	//----- nvinfo : EIATTR_EXIT_INSTR_OFFSETS
	.align		4
        /*004c*/ 	.byte	0x04, 0x1c
        /*004e*/ 	.short	(.L_78 - .L_77)


	//   ....[0]....
.L_77:
        /*0050*/ 	.word	0x00001000


	//----- nvinfo : EIATTR_CRS_STACK_SIZE
	.align		4
.L_78:
        /*0054*/ 	.byte	0x04, 0x1e
        /*0056*/ 	.short	(.L_80 - .L_79)
.L_79:
        /*0058*/ 	.word	0x00000000


	//----- nvinfo : EIATTR_CBANK_PARAM_SIZE
	.align		4
.L_80:
        /*005c*/ 	.byte	0x03, 0x19
        /*005e*/ 	.short	0x0018


	//----- nvinfo : EIATTR_PARAM_CBANK
	.align		4
        /*0060*/ 	.byte	0x04, 0x0a
        /*0062*/ 	.short	(.L_82 - .L_81)
	.align		4
.L_81:
        /*0064*/ 	.word	index@(.nv.constant0._Z19downTriangle_SRightPfS_S_)
        /*0068*/ 	.short	0x0380
        /*006a*/ 	.short	0x0018


	//----- nvinfo : EIATTR_SW_WAR
	.align		4
.L_82:
        /*006c*/ 	.byte	0x04, 0x36
        /*006e*/ 	.short	(.L_84 - .L_83)
.L_83:
        /*0070*/ 	.word	0x00000008
.L_84:


//--------------------- .nv.info._Z17upTriangle_SRightPfS_S_ --------------------------
	.section	.nv.info._Z17upTriangle_SRightPfS_S_,"",@"SHT_CUDA_INFO"
	.sectionflags	@""
	.align	4


	//----- nvinfo : EIATTR_CUDA_API_VERSION
	.align		4
        /*0000*/ 	.byte	0x04, 0x37
        /*0002*/ 	.short	(.L_86 - .L_85)
.L_85:
        /*0004*/ 	.word	0x00000082


	//----- nvinfo : EIATTR_KPARAM_INFO
	.align		4
.L_86:
        /*0008*/ 	.byte	0x04, 0x17
        /*000a*/ 	.short	(.L_88 - .L_87)
.L_87:
        /*000c*/ 	.word	0x00000000
        /*0010*/ 	.short	0x0002
        /*0012*/ 	.short	0x0010
        /*0014*/ 	.byte	0x00, 0xf5, 0x21, 0x00


	//----- nvinfo : EIATTR_KPARAM_INFO
	.align		4
.L_88:
        /*0018*/ 	.byte	0x04, 0x17
        /*001a*/ 	.short	(.L_90 - .L_89)
.L_89:
        /*001c*/ 	.word	0x00000000
        /*0020*/ 	.short	0x0001
        /*0022*/ 	.short	0x0008
        /*0024*/ 	.byte	0x00, 0xf5, 0x21, 0x00


	//----- nvinfo : EIATTR_KPARAM_INFO
	.align		4
.L_90:
        /*0028*/ 	.byte	0x04, 0x17
        /*002a*/ 	.short	(.L_92 - .L_91)
.L_91:
        /*002c*/ 	.word	0x00000000
        /*0030*/ 	.short	0x0000
        /*0032*/ 	.short	0x0000
        /*0034*/ 	.byte	0x00, 0xf5, 0x21, 0x00


	//----- nvinfo : EIATTR_SPARSE_MMA_MASK
	.align		4
.L_92:
        /*0038*/ 	.byte	0x03, 0x50
        /*003a*/ 	.short	0x0000


	//----- nvinfo : EIATTR_MAXREG_COUNT
	.align		4
        /*003c*/ 	.byte	0x03, 0x1b
        /*003e*/ 	.short	0x00ff


	//----- nvinfo : EIATTR_NUM_BARRIERS
	.align		4
        /*0040*/ 	.byte	0x02, 0x4c
        /*0042*/ 	.byte	0x01
	.zero		1


	//----- nvinfo : EIATTR_MERCURY_ISA_VERSION
	.align		4
        /*0044*/ 	.byte	0x03, 0x5f
        /*0046*/ 	.short	0x0101


	//----- nvinfo : EIATTR_VRC_CTA_INIT_COUNT
	.align		4
        /*0048*/ 	.byte	0x02, 0x4a
	.zero		1
	.zero		1


	//----- nvinfo : EIATTR_EXIT_INSTR_OFFSETS
	.align		4
        /*004c*/ 	.byte	0x04, 0x1c
        /*004e*/ 	.short	(.L_94 - .L_93)


	//   ....[0]....
.L_93:
        /*0050*/ 	.word	0x00000eb0


	//----- nvinfo : EIATTR_CRS_STACK_SIZE
	.align		4
.L_94:
        /*0054*/ 	.byte	0x04, 0x1e
        /*0056*/ 	.short	(.L_96 - .L_95)
.L_95:
        /*0058*/ 	.word	0x00000000


	//----- nvinfo : EIATTR_CBANK_PARAM_SIZE
	.align		4
.L_96:
        /*005c*/ 	.byte	0x03, 0x19
        /*005e*/ 	.short	0x0018


	//----- nvinfo : EIATTR_PARAM_CBANK
	.align		4
        /*0060*/ 	.byte	0x04, 0x0a
        /*0062*/ 	.short	(.L_98 - .L_97)
	.align		4
.L_97:
        /*0064*/ 	.word	index@(.nv.constant0._Z17upTriangle_SRightPfS_S_)
        /*0068*/ 	.short	0x0380
        /*006a*/ 	.short	0x0018


	//----- nvinfo : EIATTR_SW_WAR
	.align		4
.L_98:
        /*006c*/ 	.byte	0x04, 0x36
        /*006e*/ 	.short	(.L_100 - .L_99)
.L_99:
        /*0070*/ 	.word	0x00000008
.L_100:


//--------------------- .nv.info._Z15downTriangle_GAPfS_S_ --------------------------
	.section	.nv.info._Z15downTriangle_GAPfS_S_,"",@"SHT_CUDA_INFO"
	.sectionflags	@""
	.align	4


	//----- nvinfo : EIATTR_CUDA_API_VERSION
	.align		4
        /*0000*/ 	.byte	0x04, 0x37
        /*0002*/ 	.short	(.L_102 - .L_101)
.L_101:
        /*0004*/ 	.word	0x00000082


	//----- nvinfo : EIATTR_KPARAM_INFO
	.align		4
.L_102:
        /*0008*/ 	.byte	0x04, 0x17
        /*000a*/ 	.short	(.L_104 - .L_103)
.L_103:
        /*000c*/ 	.word	0x00000000
        /*0010*/ 	.short	0x0002
        /*0012*/ 	.short	0x0010
        /*0014*/ 	.byte	0x00, 0xf5, 0x21, 0x00


	//----- nvinfo : EIATTR_KPARAM_INFO
	.align		4
.L_104:
        /*0018*/ 	.byte	0x04, 0x17
        /*001a*/ 	.short	(.L_106 - .L_105)
.L_105:
        /*001c*/ 	.word	0x00000000
        /*0020*/ 	.short	0x0001
        /*0022*/ 	.short	0x0008
        /*0024*/ 	.byte	0x00, 0xf5, 0x21, 0x00


	//----- nvinfo : EIATTR_KPARAM_INFO
	.align		4
.L_106:
        /*0028*/ 	.byte	0x04, 0x17
        /*002a*/ 	.short	(.L_108 - .L_107)
.L_107:
        /*002c*/ 	.word	0x00000000
        /*0030*/ 	.short	0x0000
        /*0032*/ 	.short	0x0000
        /*0034*/ 	.byte	0x00, 0xf5, 0x21, 0x00


	//----- nvinfo : EIATTR_SPARSE_MMA_MASK
	.align		4
.L_108:
        /*0038*/ 	.byte	0x03, 0x50
        /*003a*/ 	.short	0x0000


	//----- nvinfo : EIATTR_MAXREG_COUNT
	.align		4
        /*003c*/ 	.byte	0x03, 0x1b
        /*003e*/ 	.short	0x00ff


	//----- nvinfo : EIATTR_NUM_BARRIERS
	.align		4
        /*0040*/ 	.byte	0x02, 0x4c
        /*0042*/ 	.byte	0x01
	.zero		1


	//----- nvinfo : EIATTR_MERCURY_ISA_VERSION
	.align		4
        /*0044*/ 	.byte	0x03, 0x5f
        /*0046*/ 	.short	0x0101


	//----- nvinfo : EIATTR_VRC_CTA_INIT_COUNT
	.align		4
        /*0048*/ 	.byte	0x02, 0x4a
	.zero		1
	.zero		1


	//----- nvinfo : EIATTR_EXIT_INSTR_OFFSETS
	.align		4
        /*004c*/ 	.byte	0x04, 0x1c
        /*004e*/ 	.short	(.L_110 - .L_109)


	//   ....[0]....
.L_109:
        /*0050*/ 	.word	0x00000e50


	//----- nvinfo : EIATTR_CRS_STACK_SIZE
	.align		4
.L_110:
        /*0054*/ 	.byte	0x04, 0x1e
        /*0056*/ 	.short	(.L_112 - .L_111)
.L_111:
        /*0058*/ 	.word	0x00000000


	//----- nvinfo : EIATTR_CBANK_PARAM_SIZE
	.align		4
.L_112:
        /*005c*/ 	.byte	0x03, 0x19
        /*005e*/ 	.short	0x0018


	//----- nvinfo : EIATTR_PARAM_CBANK
	.align		4
        /*0060*/ 	.byte	0x04, 0x0a
        /*0062*/ 	.short	(.L_114 - .L_113)
	.align		4
.L_113:
        /*0064*/ 	.word	index@(.nv.constant0._Z15downTriangle_GAPfS_S_)
        /*0068*/ 	.short	0x0380
        /*006a*/ 	.short	0x0018


	//----- nvinfo : EIATTR_SW_WAR
	.align		4
.L_114:
        /*006c*/ 	.byte	0x04, 0x36
        /*006e*/ 	.short	(.L_116 - .L_115)
.L_115:
        /*0070*/ 	.word	0x00000008
.L_116:


//--------------------- .nv.info._Z13upTriangle_GAPfS_S_ --------------------------
	.section	.nv.info._Z13upTriangle_GAPfS_S_,"",@"SHT_CUDA_INFO"
	.sectionflags	@""
	.align	4


	//----- nvinfo : EIATTR_CUDA_API_VERSION
	.align		4
        /*0000*/ 	.byte	0x04, 0x37
        /*0002*/ 	.short	(.L_118 - .L_117)
.L_117:
        /*0004*/ 	.word	0x00000082


	//----- nvinfo : EIATTR_KPARAM_INFO
	.align		4
.L_118:
        /*0008*/ 	.byte	0x04, 0x17
        /*000a*/ 	.short	(.L_120 - .L_119)
.L_119:
        /*000c*/ 	.word	0x00000000
        /*0010*/ 	.short	0x0002
        /*0012*/ 	.short	0x0010
        /*0014*/ 	.byte	0x00, 0xf5, 0x21, 0x00


	//----- nvinfo : EIATTR_KPARAM_INFO
	.align		4
.L_120:
        /*0018*/ 	.byte	0x04, 0x17
        /*001a*/ 	.short	(.L_122 - .L_121)
.L_121:
        /*001c*/ 	.word	0x00000000
        /*0020*/ 	.short	0x0001
        /*0022*/ 	.short	0x0008
        /*0024*/ 	.byte	0x00, 0xf5, 0x21, 0x00


	//----- nvinfo : EIATTR_KPARAM_INFO
	.align		4
.L_122:
        /*0028*/ 	.byte	0x04, 0x17
        /*002a*/ 	.short	(.L_124 - .L_123)
.L_123:
        /*002c*/ 	.word	0x00000000
        /*0030*/ 	.short	0x0000
        /*0032*/ 	.short	0x0000
        /*0034*/ 	.byte	0x00, 0xf5, 0x21, 0x00


	//----- nvinfo : EIATTR_SPARSE_MMA_MASK
	.align		4
.L_124:
        /*0038*/ 	.byte	0x03, 0x50
        /*003a*/ 	.short	0x0000


	//----- nvinfo : EIATTR_MAXREG_COUNT
	.align		4
        /*003c*/ 	.byte	0x03, 0x1b
        /*003e*/ 	.short	0x00ff


	//----- nvinfo : EIATTR_NUM_BARRIERS
	.align		4
        /*0040*/ 	.byte	0x02, 0x4c
        /*0042*/ 	.byte	0x01
	.zero		1


	//----- nvinfo : EIATTR_MERCURY_ISA_VERSION
	.align		4
        /*0044*/ 	.byte	0x03, 0x5f
        /*0046*/ 	.short	0x0101


	//----- nvinfo : EIATTR_VRC_CTA_INIT_COUNT
	.align		4
        /*0048*/ 	.byte	0x02, 0x4a
	.zero		1
	.zero		1


	//----- nvinfo : EIATTR_EXIT_INSTR_OFFSETS
	.align		4
        /*004c*/ 	.byte	0x04, 0x1c
        /*004e*/ 	.short	(.L_126 - .L_125)


	//   ....[0]....
.L_125:
        /*0050*/ 	.word	0x00000860


	//----- nvinfo : EIATTR_CRS_STACK_SIZE
	.align		4
.L_126:
        /*0054*/ 	.byte	0x04, 0x1e
        /*0056*/ 	.short	(.L_128 - .L_127)
.L_127:
        /*0058*/ 	.word	0x00000000


	//----- nvinfo : EIATTR_CBANK_PARAM_SIZE
	.align		4
.L_128:
        /*005c*/ 	.byte	0x03, 0x19
        /*005e*/ 	.short	0x0018


	//----- nvinfo : EIATTR_PARAM_CBANK
	.align		4
        /*0060*/ 	.byte	0x04, 0x0a
        /*0062*/ 	.short	(.L_130 - .L_129)
	.align		4
.L_129:
        /*0064*/ 	.word	index@(.nv.constant0._Z13upTriangle_GAPfS_S_)
        /*0068*/ 	.short	0x0380
        /*006a*/ 	.short	0x0018


	//----- nvinfo : EIATTR_SW_WAR
	.align		4
.L_130:
        /*006c*/ 	.byte	0x04, 0x36
        /*006e*/ 	.short	(.L_132 - .L_131)
.L_131:
        /*0070*/ 	.word	0x00000008
.L_132:


//--------------------- .nv.callgraph             --------------------------
	.section	.nv.callgraph,"",@"SHT_CUDA_CALLGRAPH"
	.align	4
	.sectionentsize	8
	.align		4
        /*0000*/ 	.word	0x00000000
	.align		4
        /*0004*/ 	.word	0xffffffff
	.align		4
        /*0008*/ 	.word	0x00000000
	.align		4
        /*000c*/ 	.word	0xfffffffe
	.align		4
        /*0010*/ 	.word	0x00000000
	.align		4
        /*0014*/ 	.word	0xfffffffd
	.align		4
        /*0018*/ 	.word	0x00000000
	.align		4
        /*001c*/ 	.word	0xfffffffc


//--------------------- .nv.constant3             --------------------------
	.section	.nv.constant3,"a",@progbits
	.align	4
.nv.constant3:
	.type		fo,@object
	.size		fo,(.L_0 - fo)
fo:
	.zero		4
.L_0:


//--------------------- .text._Z15downTriangle_SIPfS_S_ --------------------------
	.section	.text._Z15downTriangle_SIPfS_S_,"ax",@progbits
	.align	128
        .global         _Z15downTriangle_SIPfS_S_
        .type           _Z15downTriangle_SIPfS_S_,@function
        .size           _Z15downTriangle_SIPfS_S_,(.L_x_89 - _Z15downTriangle_SIPfS_S_)
        .other          _Z15downTriangle_SIPfS_S_,@"STO_CUDA_ENTRY STV_DEFAULT"
_Z15downTriangle_SIPfS_S_:
.text._Z15downTriangle_SIPfS_S_:
[----:B------:R-:W-:Y:S01]  /*0000*/  LDC R1, c[0x0][0x37c] ;  /* 0x0000df00ff017b82 */ /* 0x000fe20000000800 */
[----:B------:R-:W0:Y:S07]  /*0010*/  S2R R0, SR_TID.X ;  /* 0x0000000000007919 */ /* 0x000e2e0000002100 */
[----:B------:R-:W0:Y:S01]  /*0020*/  S2UR UR6, SR_CTAID.X ;  /* 0x00000000000679c3 */ /* 0x000e220000002500 */
[----:B------:R-:W1:Y:S07]  /*0030*/  LDCU.64 UR4, c[0x0][0x358] ;  /* 0x00006b00ff0477ac */ /* 0x000e6e0008000a00 */
[----:B------:R-:W0:Y:S08]  /*0040*/  LDC R3, c[0x0][0x360] ;  /* 0x0000d800ff037b82 */ /* 0x000e300000000800 */
[----:B------:R-:W2:Y:S08]  /*0050*/  LDC R2, c[0x0][0x370] ;  /* 0x0000dc00ff027b82 */ /* 0x000eb00000000800 */
[----:B------:R-:W3:Y:S08]  /*0060*/  LDC.64 R8, c[0x0][0x390] ;  /* 0x0000e400ff087b82 */ /* 0x000ef00000000a00 */
[----:B------:R-:W4:Y:S01]  /*0070*/  LDC.64 R10, c[0x0][0x388] ;  /* 0x0000e200ff0a7b82 */ /* 0x000f220000000a00 */
[----:B0-----:R-:W-:-:S02]  /*0080*/  IMAD R12, R3, UR6, R0 ;  /* 0x00000006030c7c24 */ /* 0x001fc4000f8e0200 */
[----:B--2---:R-:W-:-:S03]  /*0090*/  IMAD R13, R3, R2, -0x1 ;  /* 0xffffffff030d7424 */ /* 0x004fc600078e0202 */
[----:B------:R-:W-:-:S04]  /*00a0*/  IADD3 R2, PT, PT, R12, -R3, RZ ;  /* 0x800000030c027210 */ /* 0x000fc80007ffe0ff */
[----:B------:R-:W-:Y:S01]  /*00b0*/  LOP3.LUT R5, R2, R13, RZ, 0xc0, !PT ;  /* 0x0000000d02057212 */ /* 0x000fe200078ec0ff */
[----:B---3--:R-:W-:-:S05]  /*00c0*/  IMAD.WIDE R8, R12, 0x4, R8 ;  /* 0x000000040c087825 */ /* 0x008fca00078e0208 */
[----:B-1----:R0:W2:Y:S01]  /*00d0*/  LDG.E R15, desc[UR4][R8.64] ;  /* 0x00000004080f7981 */ /* 0x0020a2000c1e1900 */
[----:B----4-:R-:W-:-:S06]  /*00e0*/  IMAD.WIDE R10, R5, 0x4, R10 ;  /* 0x00000004050a7825 */ /* 0x010fcc00078e020a */
[----:B------:R-:W3:Y:S01]  /*00f0*/  LDG.E R11, desc[UR4][R10.64] ;  /* 0x000000040a0b7981 */ /* 0x000ee2000c1e1900 */
[----:B------:R-:W1:Y:S01]  /*0100*/  S2R R5, SR_CgaCtaId ;  /* 0x0000000000057919 */ /* 0x000e620000008800 */
[----:B------:R-:W-:Y:S02]  /*0110*/  MOV R2, 0x400 ;  /* 0x0000040000027802 */ /* 0x000fe40000000f00 */
[----:B------:R-:W-:Y:S02]  /*0120*/  ISETP.GT.U32.AND P0, PT, R0, 0x1, PT ;  /* 0x000000010000780c */ /* 0x000fe40003f04070 */
[----:B-1----:R-:W-:Y:S02]  /*0130*/  LEA R2, R5, R2, 0x18 ;  /* 0x0000000205027211 */ /* 0x002fe400078ec0ff */
[----:B------:R-:W-:Y:S02]  /*0140*/  SHF.R.U32.HI R5, RZ, 0x1, R3 ;  /* 0x00000001ff057819 */ /* 0x000fe40000011603 */
[----:B------:R-:W-:-:S05]  /*0150*/  LEA R7, R3, R2, 0x3 ;  /* 0x0000000203077211 */ /* 0x000fca00078e18ff */
[----:B------:R-:W-:Y:S02]  /*0160*/  IMAD R4, R0, 0x4, R7 ;  /* 0x0000000400047824 */ /* 0x000fe400078e0207 */
[----:B------:R-:W-:Y:S02]  /*0170*/  @!P0 IADD3 R7, PT, PT, R5, R0, RZ ;  /* 0x0000000005078210 */ /* 0x000fe40007ffe0ff */
[----:B------:R-:W-:Y:S02]  /*0180*/  IMAD R6, R3, 0x4, R4 ;  /* 0x0000000403067824 */ /* 0x000fe400078e0204 */
[----:B------:R-:W-:Y:S01]  /*0190*/  @!P0 LEA R14, R7, R2, 0x2 ;  /* 0x00000002070e8211 */ /* 0x000fe200078e10ff */
[----:B------:R-:W-:Y:S01]  /*01a0*/  IMAD.IADD R12, R12, 0x1, -R5 ;  /* 0x000000010c0c7824 */ /* 0x000fe200078e0a05 */
[----:B0-----:R-:W-:Y:S01]  /*01b0*/  IADD3 R8, PT, PT, R0, 0x1, RZ ;  /* 0x0000000100087810 */ /* 0x001fe20007ffe0ff */
[----:B------:R-:W-:-:S03]  /*01c0*/  VIADD R9, R3, 0x2 ;  /* 0x0000000203097836 */ /* 0x000fc60000000000 */
[----:B------:R-:W-:Y:S01]  /*01d0*/  LOP3.LUT R7, R12, R13, RZ, 0xc0, !PT ;  /* 0x0000000d0c077212 */ /* 0x000fe200078ec0ff */
[----:B--2---:R-:W-:Y:S04]  /*01e0*/  STS [R4+0x10], R15 ;  /* 0x0000100f04007388 */ /* 0x004fe80000000800 */
[----:B---3--:R-:W-:Y:S04]  /*01f0*/  STS [R6+0x10], R11 ;  /* 0x0000100b06007388 */ /* 0x008fe80000000800 */
[----:B------:R-:W-:Y:S04]  /*0200*/  @!P0 STS [R14+-0x4], R11 ;  /* 0xfffffc0b0e008388 */ /* 0x000fe80000000800 */
[----:B------:R-:W0:Y:S04]  /*0210*/  @!P0 LDS R17, [R4+0x10] ;  /* 0x0000100004118984 */ /* 0x000e280000000800 */
[----:B0-----:R0:W-:Y:S01]  /*0220*/  @!P0 STS [R14+0x4], R17 ;  /* 0x000004110e008388 */ /* 0x0011e20000000800 */
[----:B------:R-:W-:Y:S01]  /*0230*/  BAR.SYNC.DEFER_BLOCKING 0x0 ;  /* 0x0000000000007b1d */ /* 0x000fe20000010000 */
[----:B------:R-:W-:-:S13]  /*0240*/  ISETP.GE.U32.AND P0, PT, R3, 0x4, PT ;  /* 0x000000040300780c */ /* 0x000fda0003f06070 */
[----:B0-----:R-:W-:Y:S05]  /*0250*/  @!P0 BRA `(.L_x_0) ;  /* 0x00000004009c8947 */ /* 0x001fea0003800000 */
[----:B------:R-:W0:Y:S01]  /*0260*/  LDC R12, c[0x3][RZ] ;  /* 0x00c00000ff0c7b82 */ /* 0x000e220000000800 */
[CC--:B------:R-:W-:Y:S01]  /*0270*/  IADD3 R17, PT, PT, R5.reuse, R0.reuse, RZ ;  /* 0x0000000005117210 */ /* 0x0c0fe20007ffe0ff */
[----:B------:R-:W-:Y:S01]  /*0280*/  IMAD.MOV.U32 R11, RZ, RZ, 0x2 ;  /* 0x00000002ff0b7424 */ /* 0x000fe200078e00ff */
[C---:B------:R-:W-:Y:S01]  /*0290*/  IADD3 R13, PT, PT, -R5.reuse, R0, R3 ;  /* 0x00000000050d7210 */ /* 0x040fe20007ffe103 */
[----:B------:R-:W1:Y:S01]  /*02a0*/  LDCU UR7, c[0x3][URZ] ;  /* 0x00c00000ff0777ac */ /* 0x000e620008000800 */
[----:B------:R-:W-:Y:S01]  /*02b0*/  LOP3.LUT R10, R5, 0x1, RZ, 0xc0, !PT ;  /* 0x00000001050a7812 */ /* 0x000fe200078ec0ff */
[----:B------:R-:W-:Y:S01]  /*02c0*/  IMAD R17, R17, 0x4, R2 ;  /* 0x0000000411117824 */ /* 0x000fe200078e0202 */
[----:B------:R-:W-:Y:S02]  /*02d0*/  LEA R15, R13, R2, 0x2 ;  /* 0x000000020d0f7211 */ /* 0x000fe400078e10ff */
[----:B------:R-:W-:Y:S01]  /*02e0*/  ISETP.NE.U32.AND P1, PT, R10, 0x1, PT ;  /* 0x000000010a00780c */ /* 0x000fe20003f25070 */
[----:B------:R-:W-:Y:S01]  /*02f0*/  IMAD.SHL.U32 R10, R9, 0x4, RZ ;  /* 0x00000004090a7824 */ /* 0x000fe200078e00ff */
[----:B------:R-:W-:Y:S01]  /*0300*/  IADD3 R19, PT, PT, -R5, R3, RZ ;  /* 0x0000000305137210 */ /* 0x000fe20007ffe1ff */
[----:B------:R-:W-:Y:S01]  /*0310*/  VIADD R15, R15, 0x8 ;  /* 0x000000080f0f7836 */ /* 0x000fe20000000000 */
[----:B------:R-:W-:-:S02]  /*0320*/  MOV R13, R5 ;  /* 0x00000005000d7202 */ /* 0x000fc40000000f00 */
[----:B------:R-:W-:Y:S01]  /*0330*/  IADD3 R17, PT, PT, R17, -0x8, RZ ;  /* 0xfffffff811117810 */ /* 0x000fe20007ffe0ff */
[----:B0-----:R-:W-:-:S04]  /*0340*/  FADD R12, R12, R12 ;  /* 0x0000000c0c0c7221 */ /* 0x001fc80000000000 */
[----:B-1----:R-:W-:-:S07]  /*0350*/  FADD R12, -R12, 1 ;  /* 0x3f8000000c0c7421 */ /* 0x002fce0000000100 */
.L_x_8:
[----:B------:R-:W-:Y:S01]  /*0360*/  UISETP.NE.AND UP0, UPT, UR6, URZ, UPT ;  /* 0x000000ff0600728c */ /* 0x000fe2000bf05270 */
[C---:B------:R-:W-:Y:S01]  /*0370*/  LOP3.LUT R16, R13.reuse, 0x1, RZ, 0xc0, !PT ;  /* 0x000000010d107812 */ /* 0x040fe200078ec0ff */
[----:B------:R-:W-:Y:S01]  /*0380*/  BSSY.RECONVERGENT B0, `(.L_x_1) ;  /* 0x000003f000007945 */ /* 0x000fe20003800200 */
[----:B0123--:R-:W-:Y:S02]  /*0390*/  LOP3.LUT R14, R13, 0x1, RZ, 0xc, !PT ;  /* 0x000000010d0e7812 */ /* 0x00ffe400078e0cff */
[----:B------:R-:W-:-:S03]  /*03a0*/  ISETP.NE.U32.AND P0, PT, R16, 0x1, PT ;  /* 0x000000011000780c */ /* 0x000fc60003f05070 */
[----:B------:R-:W-:Y:S01]  /*03b0*/  IMAD R21, R14, R9, RZ ;  /* 0x000000090e157224 */ /* 0x000fe200078e02ff */
[----:B----4-:R-:W-:Y:S01]  /*03c0*/  SEL R23, R9, RZ, !P0 ;  /* 0x000000ff09177207 */ /* 0x010fe20004000000 */
[----:B------:R-:W-:Y:S08]  /*03d0*/  BRA.U !UP0, `(.L_x_2) ;  /* 0x0000000108407547 */ /* 0x000ff0000b800000 */
[----:B------:R-:W-:Y:S01]  /*03e0*/  VIADD R19, R19, 0x1 ;  /* 0x0000000113137836 */ /* 0x000fe20000000000 */
[----:B------:R-:W-:-:S04]  /*03f0*/  ISETP.GE.U32.AND P0, PT, R8, R13, PT ;  /* 0x0000000d0800720c */ /* 0x000fc80003f06070 */
[----:B------:R-:W-:-:S13]  /*0400*/  ISETP.GE.U32.OR P0, PT, R0, R19, !P0 ;  /* 0x000000130000720c */ /* 0x000fda0004706470 */
[----:B------:R-:W-:Y:S05]  /*0410*/  @P0 BRA `(.L_x_3) ;  /* 0x0000000000d40947 */ /* 0x000fea0003800000 */
[-C--:B------:R-:W-:Y:S02]  /*0420*/  IADD3 R23, PT, PT, R23, R0.reuse, RZ ;  /* 0x0000000017177210 */ /* 0x080fe40007ffe0ff */
[----:B------:R-:W-:-:S03]  /*0430*/  IADD3 R21, PT, PT, R21, R0, RZ ;  /* 0x0000000015157210 */ /* 0x000fc60007ffe0ff */
[--C-:B------:R-:W-:Y:S02]  /*0440*/  IMAD R23, R23, 0x4, R2.reuse ;  /* 0x0000000417177824 */ /* 0x100fe400078e0202 */
[----:B------:R-:W-:-:S03]  /*0450*/  IMAD R21, R21, 0x4, R2 ;  /* 0x0000000415157824 */ /* 0x000fc600078e0202 */
[----:B------:R-:W-:Y:S04]  /*0460*/  LDS R14, [R23] ;  /* 0x00000000170e7984 */ /* 0x000fe80000000800 */
[----:B------:R-:W0:Y:S04]  /*0470*/  LDS R25, [R23+0x8] ;  /* 0x0000080017197984 */ /* 0x000e280000000800 */
[----:B------:R-:W1:Y:S01]  /*0480*/  LDS R27, [R23+0x4] ;  /* 0x00000400171b7984 */ /* 0x000e620000000800 */
[----:B0-----:R-:W-:Y:S01]  /*0490*/  FADD R14, R14, R25 ;  /* 0x000000190e0e7221 */ /* 0x001fe20000000000 */
[----:B-1----:R-:W-:-:S04]  /*04a0*/  FMUL R27, R12, R27 ;  /* 0x0000001b0c1b7220 */ /* 0x002fc80000400000 */
[----:B------:R-:W-:-:S05]  /*04b0*/  FFMA R14, R14, UR7, R27 ;  /* 0x000000070e0e7c23 */ /* 0x000fca000800001b */
[----:B------:R0:W-:Y:S01]  /*04c0*/  STS [R21+0x4], R14 ;  /* 0x0000040e15007388 */ /* 0x0001e20000000800 */
[----:B------:R-:W-:Y:S05]  /*04d0*/  BRA `(.L_x_3) ;  /* 0x0000000000a47947 */ /* 0x000fea0003800000 */
.L_x_2:
[----:B------:R-:W-:Y:S02]  /*04e0*/  IADD3 R19, PT, PT, R19, 0x1, RZ ;  /* 0x0000000113137810 */ /* 0x000fe40007ffe0ff */
[----:B------:R-:W-:-:S04]  /*04f0*/  ISETP.GE.U32.AND P0, PT, R8, R13, PT ;  /* 0x0000000d0800720c */ /* 0x000fc80003f06070 */
[----:B------:R-:W-:-:S13]  /*0500*/  ISETP.GE.U32.OR P0, PT, R0, R19, !P0 ;  /* 0x000000130000720c */ /* 0x000fda0004706470 */
[----:B------:R-:W-:Y:S05]  /*0510*/  @P0 BRA `(.L_x_3) ;  /* 0x0000000000940947 */ /* 0x000fea0003800000 */
[----:B------:R-:W-:-:S13]  /*0520*/  ISETP.NE.AND P0, PT, R8, R5, PT ;  /* 0x000000050800720c */ /* 0x000fda0003f05270 */
[----:B------:R-:W-:Y:S05]  /*0530*/  @P0 BRA `(.L_x_4) ;  /* 0x00000000002c0947 */ /* 0x000fea0003800000 */
[--C-:B------:R-:W-:Y:S02]  /*0540*/  IMAD.IADD R23, R23, 0x1, R0.reuse ;  /* 0x0000000117177824 */ /* 0x100fe400078e0200 */
[----:B------:R-:W-:-:S03]  /*0550*/  IMAD.IADD R21, R21, 0x1, R0 ;  /* 0x0000000115157824 */ /* 0x000fc600078e0200 */
[-C--:B------:R-:W-:Y:S02]  /*0560*/  LEA R16, R23, R2.reuse, 0x2 ;  /* 0x0000000217107211 */ /* 0x080fe400078e10ff */
[----:B------:R-:W-:-:S03]  /*0570*/  LEA R21, R21, R2, 0x2 ;  /* 0x0000000215157211 */ /* 0x000fc600078e10ff */
[----:B------:R-:W0:Y:S04]  /*0580*/  LDS R14, [R16] ;  /* 0x00000000100e7984 */ /* 0x000e280000000800 */
[----:B------:R-:W1:Y:S01]  /*0590*/  LDS R23, [R16+0x4] ;  /* 0x0000040010177984 */ /* 0x000e620000000800 */
[----:B0-----:R-:W-:Y:S01]  /*05a0*/  FADD R14, R14, R14 ;  /* 0x0000000e0e0e7221 */ /* 0x001fe20000000000 */
[----:B-1----:R-:W-:-:S04]  /*05b0*/  FMUL R23, R12, R23 ;  /* 0x000000170c177220 */ /* 0x002fc80000400000 */
[----:B------:R-:W-:-:S05]  /*05c0*/  FFMA R14, R14, UR7, R23 ;  /* 0x000000070e0e7c23 */ /* 0x000fca0008000017 */
[----:B------:R3:W-:Y:S01]  /*05d0*/  STS [R21+0x4], R14 ;  /* 0x0000040e15007388 */ /* 0x0007e20000000800 */
[----:B------:R-:W-:Y:S05]  /*05e0*/  BRA `(.L_x_3) ;  /* 0x0000000000607947 */ /* 0x000fea0003800000 */
.L_x_4:
[----:B------:R-:W-:-:S13]  /*05f0*/  ISETP.NE.AND P0, PT, R0, R5, PT ;  /* 0x000000050000720c */ /* 0x000fda0003f05270 */
[----:B------:R-:W-:Y:S05]  /*0600*/  @P0 BRA `(.L_x_5) ;  /* 0x00000000002c0947 */ /* 0x000fea0003800000 */
[--C-:B------:R-:W-:Y:S02]  /*0610*/  IMAD.IADD R23, R23, 0x1, R0.reuse ;  /* 0x0000000117177824 */ /* 0x100fe400078e0200 */
[----:B------:R-:W-:-:S03]  /*0620*/  IMAD.IADD R21, R21, 0x1, R0 ;  /* 0x0000000115157824 */ /* 0x000fc600078e0200 */
[-C--:B------:R-:W-:Y:S02]  /*0630*/  LEA R16, R23, R2.reuse, 0x2 ;  /* 0x0000000217107211 */ /* 0x080fe400078e10ff */
[----:B------:R-:W-:-:S03]  /*0640*/  LEA R21, R21, R2, 0x2 ;  /* 0x0000000215157211 */ /* 0x000fc600078e10ff */
[----:B------:R-:W0:Y:S04]  /*0650*/  LDS R14, [R16+0x8] ;  /* 0x00000800100e7984 */ /* 0x000e280000000800 */
[----:B------:R-:W1:Y:S01]  /*0660*/  LDS R23, [R16+0x4] ;  /* 0x0000040010177984 */ /* 0x000e620000000800 */
[----:B0-----:R-:W-:Y:S01]  /*0670*/  FADD R14, R14, R14 ;  /* 0x0000000e0e0e7221 */ /* 0x001fe20000000000 */
[----:B-1----:R-:W-:-:S04]  /*0680*/  FMUL R23, R12, R23 ;  /* 0x000000170c177220 */ /* 0x002fc80000400000 */
[----:B------:R-:W-:-:S05]  /*0690*/  FFMA R14, R14, UR7, R23 ;  /* 0x000000070e0e7c23 */ /* 0x000fca0008000017 */
[----:B------:R2:W-:Y:S01]  /*06a0*/  STS [R21+0x4], R14 ;  /* 0x0000040e15007388 */ /* 0x0005e20000000800 */
[----:B------:R-:W-:Y:S05]  /*06b0*/  BRA `(.L_x_3) ;  /* 0x00000000002c7947 */ /* 0x000fea0003800000 */
.L_x_5:
[--C-:B------:R-:W-:Y:S02]  /*06c0*/  IMAD.IADD R23, R23, 0x1, R0.reuse ;  /* 0x0000000117177824 */ /* 0x100fe400078e0200 */
[----:B------:R-:W-:-:S03]  /*06d0*/  IMAD.IADD R21, R21, 0x1, R0 ;  /* 0x0000000115157824 */ /* 0x000fc600078e0200 */
[-C--:B------:R-:W-:Y:S02]  /*06e0*/  LEA R16, R23, R2.reuse, 0x2 ;  /* 0x0000000217107211 */ /* 0x080fe400078e10ff */
[----:B------:R-:W-:-:S03]  /*06f0*/  LEA R21, R21, R2, 0x2 ;  /* 0x0000000215157211 */ /* 0x000fc600078e10ff */
[----:B------:R-:W-:Y:S04]  /*0700*/  LDS R14, [R16] ;  /* 0x00000000100e7984 */ /* 0x000fe80000000800 */
[----:B------:R-:W0:Y:S04]  /*0710*/  LDS R23, [R16+0x8] ;  /* 0x0000080010177984 */ /* 0x000e280000000800 */
[----:B------:R-:W1:Y:S01]  /*0720*/  LDS R25, [R16+0x4] ;  /* 0x0000040010197984 */ /* 0x000e620000000800 */
[----:B0-----:R-:W-:Y:S01]  /*0730*/  FADD R14, R14, R23 ;  /* 0x000000170e0e7221 */ /* 0x001fe20000000000 */
[----:B-1----:R-:W-:-:S04]  /*0740*/  FMUL R25, R12, R25 ;  /* 0x000000190c197220 */ /* 0x002fc80000400000 */
[----:B------:R-:W-:-:S05]  /*0750*/  FFMA R14, R14, UR7, R25 ;  /* 0x000000070e0e7c23 */ /* 0x000fca0008000019 */
[----:B------:R1:W-:Y:S02]  /*0760*/  STS [R21+0x4], R14 ;  /* 0x0000040e15007388 */ /* 0x0003e40000000800 */
.L_x_3:
[----:B------:R-:W-:Y:S05]  /*0770*/  BSYNC.RECONVERGENT B0 ;  /* 0x0000000000007941 */ /* 0x000fea0003800200 */
.L_x_1:
[----:B------:R-:W-:Y:S01]  /*0780*/  ISETP.GT.U32.AND P0, PT, R0, 0x1, PT ;  /* 0x000000010000780c */ /* 0x000fe20003f04070 */
[----:B------:R-:W-:-:S12]  /*0790*/  BSSY.RECONVERGENT B0, `(.L_x_6) ;  /* 0x000000c000007945 */ /* 0x000fd80003800200 */
[----:B------:R-:W-:Y:S05]  /*07a0*/  @P0 BRA `(.L_x_7) ;  /* 0x0000000000280947 */ /* 0x000fea0003800000 */
[C---:B------:R-:W-:Y:S01]  /*07b0*/  IMAD R16, R11.reuse, 0x4, R6 ;  /* 0x000000040b107824 */ /* 0x040fe200078e0206 */
[----:B0123--:R-:W-:Y:S02]  /*07c0*/  SEL R14, RZ, 0x1, !P1 ;  /* 0x00000001ff0e7807 */ /* 0x00ffe40004800000 */
[C---:B------:R-:W-:Y:S01]  /*07d0*/  LEA R18, R11.reuse, R4, 0x2 ;  /* 0x000000040b127211 */ /* 0x040fe200078e10ff */
[----:B------:R-:W-:Y:S02]  /*07e0*/  VIADD R11, R11, 0x2 ;  /* 0x000000020b0b7836 */ /* 0x000fe40000000000 */
[----:B------:R-:W0:Y:S01]  /*07f0*/  LDS R16, [R16+0x10] ;  /* 0x0000100010107984 */ /* 0x000e220000000800 */
[CC--:B------:R-:W-:Y:S02]  /*0800*/  IMAD R21, R10.reuse, R14.reuse, R17 ;  /* 0x0000000e0a157224 */ /* 0x0c0fe400078e0211 */
[----:B------:R-:W-:-:S03]  /*0810*/  IMAD R23, R10, R14, R15 ;  /* 0x0000000e0a177224 */ /* 0x000fc600078e020f */
[----:B0-----:R-:W-:Y:S04]  /*0820*/  STS [R21], R16 ;  /* 0x0000001015007388 */ /* 0x001fe80000000800 */
[----:B------:R-:W0:Y:S04]  /*0830*/  LDS R18, [R18+0x10] ;  /* 0x0000100012127984 */ /* 0x000e280000000800 */
[----:B0-----:R4:W-:Y:S02]  /*0840*/  STS [R23], R18 ;  /* 0x0000001217007388 */ /* 0x0019e40000000800 */
.L_x_7:
[----:B------:R-:W-:Y:S05]  /*0850*/  BSYNC.RECONVERGENT B0 ;  /* 0x0000000000007941 */ /* 0x000fea0003800200 */
.L_x_6:
[----:B------:R-:W-:Y:S01]  /*0860*/  BAR.SYNC.DEFER_BLOCKING 0x0 ;  /* 0x0000000000007b1d */ /* 0x000fe20000010000 */
[----:B------:R-:W-:Y:S01]  /*0870*/  ISETP.GT.U32.AND P0, PT, R13, 0x2, PT ;  /* 0x000000020d00780c */ /* 0x000fe20003f04070 */
[----:B------:R-:W-:Y:S01]  /*0880*/  VIADD R15, R15, 0x4 ;  /* 0x000000040f0f7836 */ /* 0x000fe20000000000 */
[----:B------:R-:W-:Y:S02]  /*0890*/  PLOP3.LUT P1, PT, P1, PT, PT, 0x8, 0x80 ;  /* 0x000000000080781c */ /* 0x000fe40000f2e170 */
[----:B------:R-:W-:Y:S02]  /*08a0*/  IADD3 R13, PT, PT, R13, -0x1, RZ ;  /* 0xffffffff0d0d7810 */ /* 0x000fe40007ffe0ff */
[----:B------:R-:W-:-:S07]  /*08b0*/  IADD3 R17, PT, PT, R17, -0x4, RZ ;  /* 0xfffffffc11117810 */ /* 0x000fce0007ffe0ff */
[----:B------:R-:W-:Y:S05]  /*08c0*/  @P0 BRA `(.L_x_8) ;  /* 0xfffffff800a40947 */ /* 0x000fea000383ffff */
.L_x_0:
[----:B------:R-:W-:Y:S01]  /*08d0*/  IMAD.IADD R3, R3, 0x1, R0 ;  /* 0x0000000103037824 */ /* 0x000fe200078e0200 */
[----:B------:R-:W5:Y:S01]  /*08e0*/  LDC R12, c[0x3][RZ] ;  /* 0x00c00000ff0c7b82 */ /* 0x000f620000000800 */
[----:B------:R-:W-:-:S03]  /*08f0*/  ISETP.NE.AND P0, PT, RZ, UR6, PT ;  /* 0x00000006ff007c0c */ /* 0x000fc6000bf05270 */
[----:B------:R-:W-:-:S04]  /*0900*/  LEA R3, R3, R2, 0x2 ;  /* 0x0000000203037211 */ /* 0x000fc800078e10ff */
[----:B------:R-:W0:Y:S01]  /*0910*/  LDC.64 R10, c[0x0][0x380] ;  /* 0x0000e000ff0a7b82 */ /* 0x000e220000000a00 */
[----:B------:R-:W1:Y:S01]  /*0920*/  LDS R6, [R3+0xc] ;  /* 0x00000c0003067984 */ /* 0x000e620000000800 */
[----:B-----5:R-:W-:-:S04]  /*0930*/  FADD R4, R12, R12 ;  /* 0x0000000c0c047221 */ /* 0x020fc80000000000 */
[----:B------:R-:W-:Y:S02]  /*0940*/  FADD R13, -R4, 1 ;  /* 0x3f800000040d7421 */ /* 0x000fe40000000100 */
[----:B------:R0:W0:Y:S02]  /*0950*/  @P0 LDS R4, [R3+0x8] ;  /* 0x0000080003040984 */ /* 0x0000240000000800 */
[----:B-1----:R-:W-:Y:S02]  /*0960*/  FMUL R6, R13, R6 ;  /* 0x000000060d067220 */ /* 0x002fe40000400000 */
[----:B------:R1:W0:Y:S01]  /*0970*/  @P0 LDS R13, [R3+0x10] ;  /* 0x00001000030d0984 */ /* 0x0002220000000800 */
[----:B------:R-:W-:Y:S05]  /*0980*/  @P0 BRA `(.L_x_9) ;  /* 0x0000000000340947 */ /* 0x000fea0003800000 */
[----:B------:R-:W-:Y:S01]  /*0990*/  ISETP.NE.AND P0, PT, R8, R5, PT ;  /* 0x000000050800720c */ /* 0x000fe20003f05270 */
[----:B------:R-:W-:-:S12]  /*09a0*/  BSSY.RECONVERGENT B0, `(.L_x_9) ;  /* 0x000000b000007945 */ /* 0x000fd80003800200 */
[----:B0-----:R-:W0:Y:S02]  /*09b0*/  @!P0 LDS R4, [R3+0x8] ;  /* 0x0000080003048984 */ /* 0x001e240000000800 */
[----:B0-----:R-:W-:Y:S01]  /*09c0*/  @!P0 IMAD.MOV.U32 R13, RZ, RZ, R4 ;  /* 0x000000ffff0d8224 */ /* 0x001fe200078e0004 */
[----:B------:R-:W-:Y:S06]  /*09d0*/  @!P0 BRA `(.L_x_10) ;  /* 0x00000000001c8947 */ /* 0x000fec0003800000 */
[----:B------:R-:W-:-:S13]  /*09e0*/  ISETP.NE.AND P0, PT, R0, R5, PT ;  /* 0x000000050000720c */ /* 0x000fda0003f05270 */
[----:B------:R-:W-:-:S05]  /*09f0*/  @!P0 IADD3 R9, PT, PT, R0, R9, RZ ;  /* 0x0000000900098210 */ /* 0x000fca0007ffe0ff */
[----:B------:R-:W-:-:S05]  /*0a00*/  @!P0 IMAD R9, R9, 0x4, R2 ;  /* 0x0000000409098824 */ /* 0x000fca00078e0202 */
[----:B------:R-:W0:Y:S02]  /*0a10*/  @!P0 LDS R13, [R9+0x8] ;  /* 0x00000800090d8984 */ /* 0x000e240000000800 */
[----:B0-----:R-:W-:Y:S02]  /*0a20*/  @!P0 MOV R4, R13 ;  /* 0x0000000d00048202 */ /* 0x001fe40000000f00 */
[----:B------:R0:W0:Y:S04]  /*0a30*/  @P0 LDS R13, [R3+0x10] ;  /* 0x00001000030d0984 */ /* 0x0000280000000800 */
[----:B------:R0:W0:Y:S02]  /*0a40*/  @P0 LDS R4, [R3+0x8] ;  /* 0x0000080003040984 */ /* 0x0000240000000800 */
.L_x_10:
[----:B------:R-:W-:Y:S05]  /*0a50*/  BSYNC.RECONVERGENT B0 ;  /* 0x0000000000007941 */ /* 0x000fea0003800200 */
.L_x_9:
[----:B0-----:R-:W-:Y:S01]  /*0a60*/  FADD R13, R13, R4 ;  /* 0x000000040d0d7221 */ /* 0x001fe20000000000 */
[----:B------:R-:W-:Y:S02]  /*0a70*/  IMAD R0, R0, 0x4, R2 ;  /* 0x0000000400007824 */ /* 0x000fe400078e0202 */
[----:B------:R-:W-:-:S04]  /*0a80*/  IMAD.WIDE R10, R7, 0x4, R10 ;  /* 0x00000004070a7825 */ /* 0x000fc800078e020a */
[----:B------:R-:W-:-:S05]  /*0a90*/  FFMA R13, R13, R12, R6 ;  /* 0x0000000c0d0d7223 */ /* 0x000fca0000000006 */
[----:B------:R-:W-:Y:S04]  /*0aa0*/  STS [R0+0x4], R13 ;  /* 0x0000040d00007388 */ /* 0x000fe80000000800 */
[----:B------:R-:W-:Y:S01]  /*0ab0*/  STG.E desc[UR4][R10.64], R13 ;  /* 0x0000000d0a007986 */ /* 0x000fe2000c101904 */
[----:B------:R-:W-:Y:S05]  /*0ac0*/  EXIT ;  /* 0x000000000000794d */ /* 0x000fea0003800000 */
.L_x_11:
[----:B------:R-:W-:-:S00]  /*0ad0*/  BRA `(.L_x_11) ;  /* 0xfffffffc00fc7947 */ /* 0x000fc0000383ffff */
[----:B------:R-:W-:-:S00]  /*0ae0*/  NOP ;  /* 0x0000000000007918 */ /* 0x000fc00000000000 */
        /* <DEDUP_REMOVED lines=9> */
.L_x_89:


//--------------------- .text._Z13upTriangle_SIPfS_S_ --------------------------
	.section	.text._Z13upTriangle_SIPfS_S_,"ax",@progbits
	.align	128
        .global         _Z13upTriangle_SIPfS_S_
        .type           _Z13upTriangle_SIPfS_S_,@function
        .size           _Z13upTriangle_SIPfS_S_,(.L_x_90 - _Z13upTriangle_SIPfS_S_)
        .other          _Z13upTriangle_SIPfS_S_,@"STO_CUDA_ENTRY STV_DEFAULT"
_Z13upTriangle_SIPfS_S_:
.text._Z13upTriangle_SIPfS_S_:
[----:B------:R-:W-:Y:S01]  /*0000*/  LDC R1, c[0x0][0x37c] ;  /* 0x0000df00ff017b82 */ /* 0x000fe20000000800 */
[----:B------:R-:W0:Y:S07]  /*0010*/  S2R R3, SR_CTAID.X ;  /* 0x0000000000037919 */ /* 0x000e2e0000002500 */
[----:B------:R-:W1:Y:S01]  /*0020*/  LDC.64 R6, c[0x0][0x380] ;  /* 0x0000e000ff067b82 */ /* 0x000e620000000a00 */
[----:B------:R-:W0:Y:S01]  /*0030*/  LDCU UR13, c[0x0][0x360] ;  /* 0x00006c00ff0d77ac */ /* 0x000e220008000800 */
[----:B------:R-:W0:Y:S01]  /*0040*/  S2R R2, SR_TID.X ;  /* 0x0000000000027919 */ /* 0x000e220000002100 */
[----:B------:R-:W2:Y:S01]  /*0050*/  LDCU.64 UR14, c[0x0][0x358] ;  /* 0x00006b00ff0e77ac */ /* 0x000ea20008000a00 */
[----:B0-----:R-:W-:-:S04]  /*0060*/  IMAD R0, R3, UR13, R2 ;  /* 0x0000000d03007c24 */ /* 0x001fc8000f8e0202 */
[----:B-1----:R-:W-:-:S06]  /*0070*/  IMAD.WIDE R6, R0, 0x4, R6 ;  /* 0x0000000400067825 */ /* 0x002fcc00078e0206 */
[----:B--2---:R-:W2:Y:S01]  /*0080*/  LDG.E R6, desc[UR14][R6.64] ;  /* 0x0000000e06067981 */ /* 0x004ea2000c1e1900 */
[----:B------:R-:W0:Y:S01]  /*0090*/  S2UR UR5, SR_CgaCtaId ;  /* 0x00000000000579c3 */ /* 0x000e220000008800 */
[----:B------:R-:W-:Y:S01]  /*00a0*/  UMOV UR4, 0x400 ;  /* 0x0000040000047882 */ /* 0x000fe20000000000 */
[----:B------:R-:W-:Y:S01]  /*00b0*/  SHF.L.U32 R3, R2, 0x2, RZ ;  /* 0x0000000202037819 */ /* 0x000fe200000006ff */
[----:B------:R-:W-:Y:S02]  /*00c0*/  UISETP.GE.U32.AND UP0, UPT, UR13, 0x4, UPT ;  /* 0x000000040d00788c */ /* 0x000fe4000bf06070 */
[----:B0-----:R-:W-:-:S06]  /*00d0*/  ULEA UR4, UR5, UR4, 0x18 ;  /* 0x0000000405047291 */ /* 0x001fcc000f8ec0ff */
[----:B------:R-:W-:-:S03]  /*00e0*/  IADD3 R4, PT, PT, R3, UR4, RZ ;  /* 0x0000000403047c10 */ /* 0x000fc6000fffe0ff */
[----:B--2---:R0:W-:Y:S01]  /*00f0*/  STS [R3+UR4], R6 ;  /* 0x0000000603007988 */ /* 0x0041e20008000804 */
[----:B------:R-:W-:Y:S06]  /*0100*/  BAR.SYNC.DEFER_BLOCKING 0x0 ;  /* 0x0000000000007b1d */ /* 0x000fec0000010000 */
[----:B------:R-:W-:Y:S05]  /*0110*/  BRA.U !UP0, `(.L_x_12) ;  /* 0x0000000908707547 */ /* 0x000fea000b800000 */
[----:B0-----:R-:W0:Y:S01]  /*0120*/  LDC R6, c[0x3][RZ] ;  /* 0x00c00000ff067b82 */ /* 0x001e220000000800 */
[----:B------:R-:W-:Y:S01]  /*0130*/  USHF.R.U32.HI UR5, URZ, 0x1, UR13 ;  /* 0x00000001ff057899 */ /* 0x000fe2000801160d */
[C---:B------:R-:W-:Y:S01]  /*0140*/  VIADD R5, R2.reuse, 0x2 ;  /* 0x0000000202057836 */ /* 0x040fe20000000000 */
[----:B------:R-:W-:Y:S01]  /*0150*/  UIADD3 UR8, UPT, UPT, UR13, -0x1, URZ ;  /* 0xffffffff0d087890 */ /* 0x000fe2000fffe0ff */
[----:B------:R-:W-:Y:S01]  /*0160*/  LOP3.LUT R8, R2, 0x1, RZ, 0xc0, !PT ;  /* 0x0000000102087812 */ /* 0x000fe200078ec0ff */
[----:B------:R-:W-:Y:S01]  /*0170*/  UIADD3 UR6, UPT, UPT, UR5, -0x1, URZ ;  /* 0xffffffff05067890 */ /* 0x000fe2000fffe0ff */
[----:B------:R-:W-:Y:S01]  /*0180*/  SHF.R.U32.HI R7, RZ, 0x1, R2 ;  /* 0x00000001ff077819 */ /* 0x000fe20000011602 */
[----:B------:R-:W-:Y:S01]  /*0190*/  UIADD3 UR5, UPT, UPT, UR5, -0x2, URZ ;  /* 0xfffffffe05057890 */ /* 0x000fe2000fffe0ff */
[----:B------:R-:W-:Y:S01]  /*01a0*/  SHF.R.U32.HI R5, RZ, 0x1, R5 ;  /* 0x00000001ff057819 */ /* 0x000fe20000011605 */
[----:B------:R-:W-:Y:S02]  /*01b0*/  ULOP3.LUT UR7, UR6, 0x3, URZ, 0xc0, !UPT ;  /* 0x0000000306077892 */ /* 0x000fe4000f8ec0ff */
[----:B------:R-:W-:-:S02]  /*01c0*/  UISETP.GE.U32.AND UP1, UPT, UR5, 0x3, UPT ;  /* 0x000000030500788c */ /* 0x000fc4000bf26070 */
[----:B------:R-:W-:Y:S01]  /*01d0*/  IMAD R5, R5, UR8, R8 ;  /* 0x0000000805057c24 */ /* 0x000fe2000f8e0208 */
[----:B------:R-:W-:Y:S01]  /*01e0*/  UMOV UR9, 0x1 ;  /* 0x0000000100097882 */ /* 0x000fe20000000000 */
[----:B------:R-:W-:Y:S02]  /*01f0*/  UISETP.NE.AND UP0, UPT, UR7, URZ, UPT ;  /* 0x000000ff0700728c */ /* 0x000fe4000bf05270 */
[----:B------:R-:W-:Y:S01]  /*0200*/  USHF.L.U32 UR16, UR13, 0x2, URZ ;  /* 0x000000020d107899 */ /* 0x000fe200080006ff */
[----:B0-----:R-:W-:-:S04]  /*0210*/  FADD R6, R6, R6 ;  /* 0x0000000606067221 */ /* 0x001fc80000000000 */
[----:B------:R-:W-:Y:S01]  /*0220*/  FADD R6, -R6, 1 ;  /* 0x3f80000006067421 */ /* 0x000fe20000000100 */
[----:B------:R-:W-:Y:S06]  /*0230*/  BRA.U !UP1, `(.L_x_13) ;  /* 0x0000000509487547 */ /* 0x000fec000b800000 */
[----:B------:R-:W-:Y:S01]  /*0240*/  IMAD R8, R7, UR13, RZ ;  /* 0x0000000d07087c24 */ /* 0x000fe2000f8e02ff */
[----:B------:R-:W-:Y:S02]  /*0250*/  ULEA UR10, UR13, UR4, 0x3 ;  /* 0x000000040d0a7291 */ /* 0x000fe4000f8e18ff */
[----:B------:R-:W-:Y:S02]  /*0260*/  ULOP3.LUT UR6, UR6, 0xfffffffc, URZ, 0xc0, !UPT ;  /* 0xfffffffc06067892 */ /* 0x000fe4000f8ec0ff */
[----:B------:R-:W-:Y:S01]  /*0270*/  IADD3 R8, PT, PT, R8, R2, -R7 ;  /* 0x0000000208087210 */ /* 0x000fe20007ffe807 */
[----:B------:R-:W-:Y:S01]  /*0280*/  UIADD3 UR11, UPT, UPT, UR10, UR16, URZ ;  /* 0x000000100a0b7290 */ /* 0x000fe2000fffe0ff */
[----:B------:R-:W-:-:S11]  /*0290*/  UMOV UR9, 0x1 ;  /* 0x0000000100097882 */ /* 0x000fd60000000000 */
.L_x_14:
[----:B------:R-:W-:Y:S02]  /*02a0*/  UIADD3 UR5, UPT, UPT, UR13, -UR9, URZ ;  /* 0x800000090d057290 */ /* 0x000fe4000fffe0ff */
[C---:B------:R-:W-:Y:S02]  /*02b0*/  ISETP.GE.U32.AND P0, PT, R2.reuse, UR9, PT ;  /* 0x0000000902007c0c */ /* 0x040fe4000bf06070 */
[C---:B------:R-:W-:Y:S02]  /*02c0*/  ISETP.GT.U32.AND P1, PT, R2.reuse, 0x3, PT ;  /* 0x000000030200780c */ /* 0x040fe40003f24070 */
[----:B------:R-:W-:Y:S01]  /*02d0*/  ISETP.GE.U32.OR P0, PT, R2, UR5, !P0 ;  /* 0x0000000502007c0c */ /* 0x000fe2000c706470 */
[----:B------:R-:W-:-:S04]  /*02e0*/  ULOP3.LUT UR5, URZ, UR9, URZ, 0x33, !UPT ;  /* 0x00000009ff057292 */ /* 0x000fc8000f8e33ff */
[----:B------:R-:W-:-:S08]  /*02f0*/  UIADD3 UR5, UPT, UPT, UR5, UR13, URZ ;  /* 0x0000000d05057290 */ /* 0x000fd0000fffe0ff */
[----:B------:R-:W-:Y:S01]  /*0300*/  @!P0 LDS R9, [R3+UR4+-0x4] ;  /* 0xfffffc0403098984 */ /* 0x000fe20008000800 */
[----:B------:R-:W0:Y:S03]  /*0310*/  @!P0 LDC R13, c[0x3][RZ] ;  /* 0x00c00000ff0d8b82 */ /* 0x000e260000000800 */
[----:B------:R-:W1:Y:S04]  /*0320*/  @!P0 LDS R10, [R3+UR4+0x4] ;  /* 0x00000404030a8984 */ /* 0x000e680008000800 */
[----:B------:R-:W2:Y:S01]  /*0330*/  @!P0 LDS R11, [R3+UR4] ;  /* 0x00000004030b8984 */ /* 0x000ea20008000800 */
[----:B-1----:R-:W-:Y:S01]  /*0340*/  @!P0 FADD R9, R9, R10 ;  /* 0x0000000a09098221 */ /* 0x002fe20000000000 */
[----:B--2---:R-:W-:Y:S01]  /*0350*/  @!P0 FMUL R10, R6, R11 ;  /* 0x0000000b060a8220 */ /* 0x004fe20000400000 */
[----:B------:R-:W-:-:S03]  /*0360*/  IADD3 R11, PT, PT, R8, UR9, RZ ;  /* 0x00000009080b7c10 */ /* 0x000fc6000fffe0ff */
[----:B0-----:R-:W-:Y:S01]  /*0370*/  @!P0 FFMA R13, R9, R13, R10 ;  /* 0x0000000d090d8223 */ /* 0x001fe2000000000a */
[----:B------:R-:W-:Y:S01]  /*0380*/  LEA R10, R11, UR4, 0x2 ;  /* 0x000000040b0a7c11 */ /* 0x000fe2000f8e10ff */
[----:B------:R-:W-:Y:S02]  /*0390*/  IMAD.U32 R9, RZ, RZ, UR9 ;  /* 0x00000009ff097e24 */ /* 0x000fe4000f8e00ff */
[----:B------:R-:W-:Y:S01]  /*03a0*/  VIADD R11, R5, -UR9 ;  /* 0x80000009050b7c36 */ /* 0x000fe20008000000 */
[----:B------:R-:W-:Y:S01]  /*03b0*/  @!P0 STS [R4+UR16], R13 ;  /* 0x0000000d04008988 */ /* 0x000fe20008000810 */
[----:B------:R-:W-:Y:S01]  /*03c0*/  BAR.SYNC.DEFER_BLOCKING 0x0 ;  /* 0x0000000000007b1d */ /* 0x000fe20000010000 */
[----:B------:R-:W-:Y:S02]  /*03d0*/  @!P1 LEA R14, R9, R2, 0x1 ;  /* 0x00000002090e9211 */ /* 0x000fe400078e08ff */
[----:B------:R-:W-:Y:S02]  /*03e0*/  LEA R11, R11, UR4, 0x2 ;  /* 0x000000040b0b7c11 */ /* 0x000fe4000f8e10ff */
[----:B------:R-:W-:-:S02]  /*03f0*/  @!P1 LEA R15, R14, 0xfffffff8, 0x2 ;  /* 0xfffffff80e0f9811 */ /* 0x000fc400078e10ff */
[C---:B------:R-:W-:Y:S02]  /*0400*/  ISETP.GT.U32.AND P0, PT, R2.reuse, UR9, PT ;  /* 0x0000000902007c0c */ /* 0x040fe4000bf04070 */
[----:B------:R-:W-:Y:S02]  /*0410*/  @!P1 LEA R9, R9, R2, 0x1 ;  /* 0x0000000209099211 */ /* 0x000fe400078e08ff */
[----:B------:R-:W-:Y:S01]  /*0420*/  ISETP.GE.U32.OR P0, PT, R2, UR5, !P0 ;  /* 0x0000000502007c0c */ /* 0x000fe2000c706470 */
[----:B------:R-:W-:Y:S01]  /*0430*/  UIADD3 UR5, UPT, UPT, UR9, 0x2, URZ ;  /* 0x0000000209057890 */ /* 0x000fe2000fffe0ff */
[----:B------:R-:W-:-:S03]  /*0440*/  @!P1 LEA R9, R9, 0x8, 0x2 ;  /* 0x0000000809099811 */ /* 0x000fc600078e10ff */
[----:B------:R-:W-:Y:S02]  /*0450*/  UIADD3 UR12, UPT, UPT, -UR5, UR13, URZ ;  /* 0x0000000d050c7290 */ /* 0x000fe4000fffe1ff */
[----:B------:R-:W-:-:S04]  /*0460*/  ISETP.GE.U32.AND P2, PT, R2, UR5, PT ;  /* 0x0000000502007c0c */ /* 0x000fc8000bf46070 */
[----:B------:R-:W-:Y:S01]  /*0470*/  ISETP.GE.U32.OR P2, PT, R2, UR12, !P2 ;  /* 0x0000000c02007c0c */ /* 0x000fe2000d746470 */
[----:B------:R-:W-:Y:S01]  /*0480*/  UIADD3 UR12, UPT, UPT, UR9, 0x3, URZ ;  /* 0x00000003090c7890 */ /* 0x000fe2000fffe0ff */
[----:B------:R-:W0:Y:S01]  /*0490*/  @!P1 LDS R12, [R10+-0x4] ;  /* 0xfffffc000a0c9984 */ /* 0x000e220000000800 */
[----:B------:R-:W1:Y:S01]  /*04a0*/  @!P0 LDC R18, c[0x3][RZ] ;  /* 0x00c00000ff128b82 */ /* 0x000e620000000800 */
[----:B------:R-:W-:Y:S02]  /*04b0*/  UIADD3 UR9, UPT, UPT, UR9, 0x4, URZ ;  /* 0x0000000409097890 */ /* 0x000fe4000fffe0ff */
[----:B------:R-:W-:Y:S02]  /*04c0*/  UIADD3 UR5, UPT, UPT, -UR12, UR13, URZ ;  /* 0x0000000d0c057290 */ /* 0x000fe4000fffe1ff */
[----:B------:R-:W-:Y:S01]  /*04d0*/  UISETP.NE.AND UP1, UPT, UR12, UR6, UPT ;  /* 0x000000060c00728c */ /* 0x000fe2000bf25270 */
[----:B0-----:R-:W-:Y:S04]  /*04e0*/  @!P1 STS [R15+UR11], R12 ;  /* 0x0000000c0f009988 */ /* 0x001fe8000800080b */
[----:B------:R-:W0:Y:S04]  /*04f0*/  @!P1 LDS R14, [R11] ;  /* 0x000000000b0e9984 */ /* 0x000e280000000800 */
[----:B0-----:R-:W-:Y:S01]  /*0500*/  @!P1 STS [R15+UR10], R14 ;  /* 0x0000000e0f009988 */ /* 0x001fe2000800080a */
[----:B------:R-:W-:Y:S06]  /*0510*/  BAR.SYNC.DEFER_BLOCKING 0x0 ;  /* 0x0000000000007b1d */ /* 0x000fec0000010000 */
[----:B------:R-:W-:Y:S04]  /*0520*/  @!P0 LDS R13, [R4+UR16+-0x4] ;  /* 0xfffffc10040d8984 */ /* 0x000fe80008000800 */
[----:B------:R-:W0:Y:S04]  /*0530*/  @!P0 LDS R16, [R4+UR16+0x4] ;  /* 0x0000041004108984 */ /* 0x000e280008000800 */
[----:B------:R-:W2:Y:S01]  /*0540*/  @!P0 LDS R17, [R4+UR16] ;  /* 0x0000001004118984 */ /* 0x000ea20008000800 */
[----:B0-----:R-:W-:-:S02]  /*0550*/  @!P0 FADD R13, R13, R16 ;  /* 0x000000100d0d8221 */ /* 0x001fc40000000000 */
[----:B------:R-:W0:Y:S01]  /*0560*/  @!P2 LDC R16, c[0x3][RZ] ;  /* 0x00c00000ff10ab82 */ /* 0x000e220000000800 */
[----:B--2---:R-:W-:-:S04]  /*0570*/  @!P0 FMUL R12, R6, R17 ;  /* 0x00000011060c8220 */ /* 0x004fc80000400000 */
[----:B-1----:R-:W-:-:S05]  /*0580*/  @!P0 FFMA R12, R13, R18, R12 ;  /* 0x000000120d0c8223 */ /* 0x002fca000000000c */
[----:B------:R-:W-:Y:S01]  /*0590*/  @!P0 STS [R3+UR4], R12 ;  /* 0x0000000c03008988 */ /* 0x000fe20008000804 */
[----:B------:R-:W-:Y:S08]  /*05a0*/  BAR.SYNC.DEFER_BLOCKING 0x0 ;  /* 0x0000000000007b1d */ /* 0x000ff00000010000 */
[----:B------:R-:W-:Y:S01]  /*05b0*/  BAR.SYNC.DEFER_BLOCKING 0x0 ;  /* 0x0000000000007b1d */ /* 0x000fe20000010000 */
[----:B------:R-:W-:-:S04]  /*05c0*/  ISETP.GE.U32.AND P0, PT, R2, UR12, PT ;  /* 0x0000000c02007c0c */ /* 0x000fc8000bf06070 */
[----:B------:R-:W-:Y:S01]  /*05d0*/  ISETP.GE.U32.OR P0, PT, R2, UR5, !P0 ;  /* 0x0000000502007c0c */ /* 0x000fe2000c706470 */
[----:B------:R-:W-:Y:S04]  /*05e0*/  @!P2 LDS R13, [R3+UR4+-0x4] ;  /* 0xfffffc04030da984 */ /* 0x000fe80008000800 */
[----:B------:R-:W1:Y:S04]  /*05f0*/  @!P2 LDS R14, [R3+UR4+0x4] ;  /* 0x00000404030ea984 */ /* 0x000e680008000800 */
[----:B------:R-:W2:Y:S01]  /*0600*/  @!P2 LDS R15, [R3+UR4] ;  /* 0x00000004030fa984 */ /* 0x000ea20008000800 */
[----:B-1----:R-:W-:Y:S01]  /*0610*/  @!P2 FADD R13, R13, R14 ;  /* 0x0000000e0d0da221 */ /* 0x002fe20000000000 */
[----:B--2---:R-:W-:-:S04]  /*0620*/  @!P2 FMUL R14, R6, R15 ;  /* 0x0000000f060ea220 */ /* 0x004fc80000400000 */
[----:B0-----:R-:W-:Y:S02]  /*0630*/  @!P2 FFMA R13, R13, R16, R14 ;  /* 0x000000100d0da223 */ /* 0x001fe4000000000e */
[----:B------:R-:W0:Y:S03]  /*0640*/  @!P0 LDC R16, c[0x3][RZ] ;  /* 0x00c00000ff108b82 */ /* 0x000e260000000800 */
[----:B------:R-:W-:Y:S05]  /*0650*/  @!P2 STS [R4+UR16], R13 ;  /* 0x0000000d0400a988 */ /* 0x000fea0008000810 */
[----:B------:R-:W-:Y:S06]  /*0660*/  BAR.SYNC.DEFER_BLOCKING 0x0 ;  /* 0x0000000000007b1d */ /* 0x000fec0000010000 */
[----:B------:R-:W1:Y:S04]  /*0670*/  @!P1 LDS R10, [R10+0x4] ;  /* 0x000004000a0a9984 */ /* 0x000e680000000800 */
[----:B-1----:R-:W-:Y:S04]  /*0680*/  @!P1 STS [R9+UR11], R10 ;  /* 0x0000000a09009988 */ /* 0x002fe8000800080b */
[----:B------:R-:W1:Y:S04]  /*0690*/  @!P1 LDS R12, [R11+-0x8] ;  /* 0xfffff8000b0c9984 */ /* 0x000e680000000800 */
[----:B-1----:R-:W-:Y:S01]  /*06a0*/  @!P1 STS [R9+UR10], R12 ;  /* 0x0000000c09009988 */ /* 0x002fe2000800080a */
[----:B------:R-:W-:Y:S06]  /*06b0*/  BAR.SYNC.DEFER_BLOCKING 0x0 ;  /* 0x0000000000007b1d */ /* 0x000fec0000010000 */
[----:B------:R-:W-:Y:S04]  /*06c0*/  @!P0 LDS R13, [R4+UR16+-0x4] ;  /* 0xfffffc10040d8984 */ /* 0x000fe80008000800 */
[----:B------:R-:W1:Y:S04]  /*06d0*/  @!P0 LDS R14, [R4+UR16+0x4] ;  /* 0x00000410040e8984 */ /* 0x000e680008000800 */
[----:B------:R-:W2:Y:S01]  /*06e0*/  @!P0 LDS R15, [R4+UR16] ;  /* 0x00000010040f8984 */ /* 0x000ea20008000800 */
[----:B-1----:R-:W-:Y:S01]  /*06f0*/  @!P0 FADD R13, R13, R14 ;  /* 0x0000000e0d0d8221 */ /* 0x002fe20000000000 */
[----:B--2---:R-:W-:-:S04]  /*0700*/  @!P0 FMUL R10, R6, R15 ;  /* 0x0000000f060a8220 */ /* 0x004fc80000400000 */
[----:B0-----:R-:W-:-:S05]  /*0710*/  @!P0 FFMA R10, R13, R16, R10 ;  /* 0x000000100d0a8223 */ /* 0x001fca000000000a */
[----:B------:R0:W-:Y:S01]  /*0720*/  @!P0 STS [R3+UR4], R10 ;  /* 0x0000000a03008988 */ /* 0x0001e20008000804 */
[----:B------:R-:W-:Y:S08]  /*0730*/  BAR.SYNC.DEFER_BLOCKING 0x0 ;  /* 0x0000000000007b1d */ /* 0x000ff00000010000 */
[----:B------:R-:W-:Y:S06]  /*0740*/  BAR.SYNC.DEFER_BLOCKING 0x0 ;  /* 0x0000000000007b1d */ /* 0x000fec0000010000 */
[----:B0-----:R-:W-:Y:S05]  /*0750*/  BRA.U UP1, `(.L_x_14) ;  /* 0xfffffff901d07547 */ /* 0x001fea000b83ffff */
.L_x_13:
[----:B------:R-:W-:Y:S05]  /*0760*/  BRA.U !UP0, `(.L_x_12) ;  /* 0x0000000108dc7547 */ /* 0x000fea000b800000 */
[----:B------:R-:W-:Y:S02]  /*0770*/  USHF.L.U32 UR5, UR9, 0x3, URZ ;  /* 0x0000000309057899 */ /* 0x000fe400080006ff */
[----:B------:R-:W-:Y:S01]  /*0780*/  VIADD R8, R2, UR9 ;  /* 0x0000000902087c36 */ /* 0x000fe20008000000 */
[----:B------:R-:W-:Y:S02]  /*0790*/  UIADD3 UR6, UPT, UPT, UR9, UR13, URZ ;  /* 0x0000000d09067290 */ /* 0x000fe4000fffe0ff */
[----:B------:R-:W-:Y:S01]  /*07a0*/  IADD3 R5, PT, PT, R5, -UR9, RZ ;  /* 0x8000000905057c10 */ /* 0x000fe2000fffe0ff */
[----:B------:R-:W-:Y:S01]  /*07b0*/  UIMAD UR5, UR13, 0xc, UR5 ;  /* 0x0000000c0d0578a4 */ /* 0x000fe2000f8e0205 */
[----:B------:R-:W-:Y:S01]  /*07c0*/  IMAD R8, R7, UR8, R8 ;  /* 0x0000000807087c24 */ /* 0x000fe2000f8e0208 */
[----:B------:R-:W-:Y:S01]  /*07d0*/  MOV R12, UR4 ;  /* 0x00000004000c7c02 */ /* 0x000fe20008000f00 */
[----:B------:R-:W0:Y:S01]  /*07e0*/  LDCU UR8, c[0x3][URZ] ;  /* 0x00c00000ff0877ac */ /* 0x000e220008000800 */
[----:B------:R-:W-:Y:S01]  /*07f0*/  IMAD.U32 R10, RZ, RZ, UR6 ;  /* 0x00000006ff0a7e24 */ /* 0x000fe2000f8e00ff */
[----:B------:R-:W-:Y:S01]  /*0800*/  LEA R5, R5, UR4, 0x2 ;  /* 0x0000000405057c11 */ /* 0x000fe2000f8e10ff */
[----:B------:R-:W-:Y:S01]  /*0810*/  IMAD.U32 R14, RZ, RZ, UR5 ;  /* 0x00000005ff0e7e24 */ /* 0x000fe2000f8e00ff */
[----:B------:R-:W-:Y:S01]  /*0820*/  LEA R8, R8, UR4, 0x2 ;  /* 0x0000000408087c11 */ /* 0x000fe2000f8e10ff */
[----:B------:R-:W-:Y:S01]  /*0830*/  UIADD3 UR6, UPT, UPT, -UR9, UR13, URZ ;  /* 0x0000000d09067290 */ /* 0x000fe2000fffe1ff */
[----:B------:R-:W-:Y:S01]  /*0840*/  LEA R7, R10, R3, 0x3 ;  /* 0x000000030a077211 */ /* 0x000fe200078e18ff */
[----:B------:R-:W-:Y:S01]  /*0850*/  UIADD3 UR7, UPT, UPT, -UR7, URZ, URZ ;  /* 0x000000ff07077290 */ /* 0x000fe2000fffe1ff */
[----:B------:R-:W-:Y:S01]  /*0860*/  IADD3 R3, PT, PT, R14, UR4, R3 ;  /* 0x000000040e037c10 */ /* 0x000fe2000fffe003 */
[----:B------:R-:W-:Y:S01]  /*0870*/  VIADD R8, R8, 0xfffffffc ;  /* 0xfffffffc08087836 */ /* 0x000fe20000000000 */
[----:B------:R-:W-:-:S02]  /*0880*/  IADD3 R7, PT, PT, R7, -0x8, R12 ;  /* 0xfffffff807077810 */ /* 0x000fc40007ffe00c */
[----:B------:R-:W-:-:S07]  /*0890*/  IADD3 R3, PT, PT, R3, -0x8, RZ ;  /* 0xfffffff803037810 */ /* 0x000fce0007ffe0ff */
.L_x_17:
[C---:B------:R-:W-:Y:S01]  /*08a0*/  ISETP.GE.U32.AND P0, PT, R2.reuse, UR9, PT ;  /* 0x0000000902007c0c */ /* 0x040fe2000bf06070 */
[----:B------:R-:W-:Y:S01]  /*08b0*/  ULOP3.LUT UR4, UR9, 0x1, URZ, 0xc0, !UPT ;  /* 0x0000000109047892 */ /* 0x000fe2000f8ec0ff */
[----:B------:R-:W-:Y:S02]  /*08c0*/  BSSY.RECONVERGENT B0, `(.L_x_15) ;  /* 0x0000012000007945 */ /* 0x000fe40003800200 */
[----:B------:R-:W-:Y:S01]  /*08d0*/  ISETP.GE.U32.OR P0, PT, R2, UR6, !P0 ;  /* 0x0000000602007c0c */ /* 0x000fe2000c706470 */
[----:B------:R-:W-:-:S06]  /*08e0*/  UISETP.NE.U32.AND UP0, UPT, UR4, 0x1, UPT ;  /* 0x000000010400788c */ /* 0x000fcc000bf05070 */
[----:B------:R-:W-:-:S04]  /*08f0*/  PLOP3.LUT P1, PT, PT, PT, UP0, 0x80, 0x8 ;  /* 0x000000000008781c */ /* 0x000fc80003f2f008 */
[----:B------:R-:W-:Y:S02]  /*0900*/  ISETP.GT.U32.OR P1, PT, R2, 0x3, P1 ;  /* 0x000000030200780c */ /* 0x000fe40000f24470 */
[----:B-1----:R-:W-:Y:S11]  /*0910*/  @P0 BRA `(.L_x_16) ;  /* 0x0000000000300947 */ /* 0x002ff60003800000 */
[----:B------:R-:W-:-:S04]  /*0920*/  ULOP3.LUT UR4, UR9, 0x1, URZ, 0xc, !UPT ;  /* 0x0000000109047892 */ /* 0x000fc8000f8e0cff */
[----:B------:R-:W-:-:S06]  /*0930*/  UIMAD UR4, UR4, UR13, URZ ;  /* 0x0000000d040472a4 */ /* 0x000fcc000f8e02ff */
[----:B------:R-:W-:Y:S01]  /*0940*/  IMAD.U32 R9, RZ, RZ, UR4 ;  /* 0x00000004ff097e24 */ /* 0x000fe2000f8e00ff */
[----:B------:R-:W-:-:S04]  /*0950*/  USEL UR4, UR16, URZ, !UP0 ;  /* 0x000000ff10047287 */ /* 0x000fc8000c000000 */
[----:B------:R-:W-:-:S05]  /*0960*/  LEA R9, R9, R4, 0x2 ;  /* 0x0000000409097211 */ /* 0x000fca00078e10ff */
[----:B------:R-:W-:Y:S04]  /*0970*/  LDS R10, [R9+-0x4] ;  /* 0xfffffc00090a7984 */ /* 0x000fe80000000800 */
[----:B------:R-:W1:Y:S04]  /*0980*/  LDS R11, [R9+0x4] ;  /* 0x00000400090b7984 */ /* 0x000e680000000800 */
[----:B------:R-:W2:Y:S01]  /*0990*/  LDS R13, [R9] ;  /* 0x00000000090d7984 */ /* 0x000ea20000000800 */
[----:B-1----:R-:W-:Y:S01]  /*09a0*/  FADD R10, R10, R11 ;  /* 0x0000000b0a0a7221 */ /* 0x002fe20000000000 */
[----:B--2---:R-:W-:-:S04]  /*09b0*/  FMUL R13, R6, R13 ;  /* 0x0000000d060d7220 */ /* 0x004fc80000400000 */
[----:B0-----:R-:W-:-:S05]  /*09c0*/  FFMA R13, R10, UR8, R13 ;  /* 0x000000080a0d7c23 */ /* 0x001fca000800000d */
[----:B------:R1:W-:Y:S02]  /*09d0*/  STS [R4+UR4], R13 ;  /* 0x0000000d04007988 */ /* 0x0003e40008000804 */
.L_x_16:
[----:B0-----:R-:W-:Y:S05]  /*09e0*/  BSYNC.RECONVERGENT B0 ;  /* 0x0000000000007941 */ /* 0x001fea0003800200 */
.L_x_15:
[----:B------:R-:W-:Y:S01]  /*09f0*/  BAR.SYNC.DEFER_BLOCKING 0x0 ;  /* 0x0000000000007b1d */ /* 0x000fe20000010000 */
[----:B------:R-:W-:Y:S02]  /*0a00*/  UIADD3 UR7, UPT, UPT, UR7, 0x1, URZ ;  /* 0x0000000107077890 */ /* 0x000fe4000fffe0ff */
[----:B------:R-:W-:Y:S02]  /*0a10*/  UIADD3 UR6, UPT, UPT, UR6, -0x1, URZ ;  /* 0xffffffff06067890 */ /* 0x000fe4000fffe0ff */
[----:B------:R-:W-:Y:S02]  /*0a20*/  UISETP.NE.AND UP0, UPT, UR7, URZ, UPT ;  /* 0x000000ff0700728c */ /* 0x000fe4000bf05270 */
[----:B------:R-:W-:Y:S01]  /*0a30*/  UIADD3 UR9, UPT, UPT, UR9, 0x1, URZ ;  /* 0x0000000109097890 */ /* 0x000fe2000fffe0ff */
[----:B------:R0:W2:Y:S02]  /*0a40*/  @!P1 LDS R10, [R8] ;  /* 0x00000000080a9984 */ /* 0x0000a40000000800 */
[----:B0-----:R-:W-:-:S02]  /*0a50*/  VIADD R8, R8, 0x4 ;  /* 0x0000000408087836 */ /* 0x001fc40000000000 */
[----:B--2---:R0:W-:Y:S04]  /*0a60*/  @!P1 STS [R3], R10 ;  /* 0x0000000a03009388 */ /* 0x0041e80000000800 */
[----:B------:R2:W3:Y:S01]  /*0a70*/  @!P1 LDS R12, [R5] ;  /* 0x00000000050c9984 */ /* 0x0004e20000000800 */
[----:B0-----:R-:W-:Y:S01]  /*0a80*/  IADD3 R3, PT, PT, R3, 0x8, RZ ;  /* 0x0000000803037810 */ /* 0x001fe20007ffe0ff */
[----:B--2---:R-:W-:Y:S02]  /*0a90*/  VIADD R5, R5, 0xfffffffc ;  /* 0xfffffffc05057836 */ /* 0x004fe40000000000 */
[----:B---3--:R0:W-:Y:S02]  /*0aa0*/  @!P1 STS [R7], R12 ;  /* 0x0000000c07009388 */ /* 0x0081e40000000800 */
[----:B0-----:R-:W-:Y:S01]  /*0ab0*/  IADD3 R7, PT, PT, R7, 0x8, RZ ;  /* 0x0000000807077810 */ /* 0x001fe20007ffe0ff */
[----:B------:R-:W-:Y:S06]  /*0ac0*/  BAR.SYNC.DEFER_BLOCKING 0x0 ;  /* 0x0000000000007b1d */ /* 0x000fec0000010000 */
[----:B------:R-:W-:Y:S05]  /*0ad0*/  BRA.U UP0, `(.L_x_17) ;  /* 0xfffffffd00707547 */ /* 0x000fea000b83ffff */
.L_x_12:
[----:B0-----:R-:W0:Y:S02]  /*0ae0*/  LDC R3, c[0x0][0x360] ;  /* 0x0000d800ff037b82 */ /* 0x001e240000000800 */
[C-C-:B0-----:R-:W-:Y:S02]  /*0af0*/  IMAD R6, R3.reuse, 0x8, R4.reuse ;  /* 0x0000000803067824 */ /* 0x141fe400078e0204 */
[----:B------:R-:W-:-:S04]  /*0b00*/  IMAD R8, R3, 0xc, R4 ;  /* 0x0000000c03087824 */ /* 0x000fc800078e0204 */
[----:B------:R-:W0:Y:S01]  /*0b10*/  LDC.64 R2, c[0x0][0x388] ;  /* 0x0000e200ff027b82 */ /* 0x000e220000000a00 */
[----:B------:R-:W2:Y:S04]  /*0b20*/  LDS R7, [R6] ;  /* 0x0000000006077984 */ /* 0x000ea80000000800 */
[----:B------:R-:W3:Y:S03]  /*0b30*/  LDS R9, [R8] ;  /* 0x0000000008097984 */ /* 0x000ee60000000800 */
[----:B-1----:R-:W1:Y:S01]  /*0b40*/  LDC.64 R4, c[0x0][0x390] ;  /* 0x0000e400ff047b82 */ /* 0x002e620000000a00 */
[----:B0-----:R-:W-:-:S04]  /*0b50*/  IMAD.WIDE R2, R0, 0x4, R2 ;  /* 0x0000000400027825 */ /* 0x001fc800078e0202 */
[----:B-1----:R-:W-:Y:S01]  /*0b60*/  IMAD.WIDE R4, R0, 0x4, R4 ;  /* 0x0000000400047825 */ /* 0x002fe200078e0204 */
[----:B--2---:R-:W-:Y:S04]  /*0b70*/  STG.E desc[UR14][R2.64], R7 ;  /* 0x0000000702007986 */ /* 0x004fe8000c10190e */
[----:B---3--:R-:W-:Y:S01]  /*0b80*/  STG.E desc[UR14][R4.64], R9 ;  /* 0x0000000904007986 */ /* 0x008fe2000c10190e */
[----:B------:R-:W-:Y:S05]  /*0b90*/  EXIT ;  /* 0x000000000000794d */ /* 0x000fea0003800000 */
.L_x_18:
        /* <DEDUP_REMOVED lines=14> */
.L_x_90:


//--------------------- .text._Z19downTriangle_SRightPfS_S_ --------------------------
	.section	.text._Z19downTriangle_SRightPfS_S_,"ax",@progbits
	.align	128
        .global         _Z19downTriangle_SRightPfS_S_
        .type           _Z19downTriangle_SRightPfS_S_,@function
        .size           _Z19downTriangle_SRightPfS_S_,(.L_x_91 - _Z19downTriangle_SRightPfS_S_)
        .other          _Z19downTriangle_SRightPfS_S_,@"STO_CUDA_ENTRY STV_DEFAULT"
_Z19downTriangle_SRightPfS_S_:
.text._Z19downTriangle_SRightPfS_S_:
        /* <DEDUP_REMOVED lines=12> */
[----:B---3--:R-:W-:-:S06]  /*00c0*/  IMAD.WIDE R8, R0, 0x4, R8 ;  /* 0x0000000400087825 */ /* 0x008fcc00078e0208 */
[----:B-1----:R0:W2:Y:S01]  /*00d0*/  LDG.E R8, desc[UR6][R8.64] ;  /* 0x0000000608087981 */ /* 0x0020a2000c1e1900 */
[----:B----4-:R-:W-:-:S06]  /*00e0*/  IMAD.WIDE R10, R5, 0x4, R10 ;  /* 0x00000004050a7825 */ /* 0x010fcc00078e020a */
[----:B------:R-:W3:Y:S01]  /*00f0*/  LDG.E R10, desc[UR6][R10.64] ;  /* 0x000000060a0a7981 */ /* 0x000ee2000c1e1900 */
[----:B------:R-:W1:Y:S01]  /*0100*/  S2UR UR5, SR_CgaCtaId ;  /* 0x00000000000579c3 */ /* 0x000e620000008800 */
[----:B------:R-:W-:Y:S01]  /*0110*/  UMOV UR4, 0x400 ;  /* 0x0000040000047882 */ /* 0x000fe20000000000 */
[----:B------:R-:W-:Y:S02]  /*0120*/  ISETP.GT.U32.AND P0, PT, R3, 0x1, PT ;  /* 0x000000010300780c */ /* 0x000fe40003f04070 */
[----:B------:R-:W-:Y:S01]  /*0130*/  ISETP.GE.U32.AND P1, PT, R4, 0x3, PT ;  /* 0x000000030400780c */ /* 0x000fe20003f26070 */
[----:B-1----:R-:W-:-:S06]  /*0140*/  ULEA UR4, UR5, UR4, 0x18 ;  /* 0x0000000405047291 */ /* 0x002fcc000f8ec0ff */
[----:B------:R-:W-:-:S04]  /*0150*/  LEA R5, R3, UR4, 0x2 ;  /* 0x0000000403057c11 */ /* 0x000fc8000f8e10ff */
[----:B------:R-:W-:-:S05]  /*0160*/  LEA R7, R4, R5, 0x3 ;  /* 0x0000000504077211 */ /* 0x000fca00078e18ff */
[----:B------:R-:W-:Y:S01]  /*0170*/  IMAD R6, R4, 0x4, R7 ;  /* 0x0000000404067824 */ /* 0x000fe200078e0207 */
[----:B0-----:R-:W-:Y:S01]  /*0180*/  SHF.R.U32.HI R9, RZ, 0x1, R4 ;  /* 0x00000001ff097819 */ /* 0x001fe20000011604 */
[----:B--2---:R0:W-:Y:S04]  /*0190*/  STS [R7+0x10], R8 ;  /* 0x0000100807007388 */ /* 0x0041e80000000800 */
[----:B---3--:R0:W-:Y:S04]  /*01a0*/  STS [R6+0x10], R10 ;  /* 0x0000100a06007388 */ /* 0x0081e80000000800 */
[----:B------:R0:W-:Y:S04]  /*01b0*/  @!P0 STS [R5], R10 ;  /* 0x0000000a05008388 */ /* 0x0001e80000000800 */
[----:B------:R0:W-:Y:S01]  /*01c0*/  @!P0 STS [R5+0x8], R8 ;  /* 0x0000080805008388 */ /* 0x0001e20000000800 */
[----:B------:R-:W-:Y:S06]  /*01d0*/  BAR.SYNC.DEFER_BLOCKING 0x0 ;  /* 0x0000000000007b1d */ /* 0x000fec0000010000 */
[----:B------:R-:W-:Y:S05]  /*01e0*/  @!P1 BRA `(.L_x_19) ;  /* 0x0000000c00209947 */ /* 0x000fea0003800000 */
[----:B------:R-:W1:Y:S01]  /*01f0*/  LDC R12, c[0x3][RZ] ;  /* 0x00c00000ff0c7b82 */ /* 0x000e620000000800 */
[----:B------:R-:W-:Y:S01]  /*0200*/  IADD3 R18, PT, PT, R4, -0x3, RZ ;  /* 0xfffffffd04127810 */ /* 0x000fe20007ffe0ff */
[----:B0-----:R-:W-:Y:S02]  /*0210*/  HFMA2 R10, -RZ, RZ, 0, 1.1920928955078125e-07 ;  /* 0x00000002ff0a7431 */ /* 0x001fe400000001ff */
[----:B------:R-:W-:Y:S01]  /*0220*/  VIADD R8, R3, 0x1 ;  /* 0x0000000103087836 */ /* 0x000fe20000000000 */
[----:B------:R-:W-:Y:S01]  /*0230*/  ISETP.GE.U32.AND P1, PT, R18, 0x2, PT ;  /* 0x000000021200780c */ /* 0x000fe20003f26070 */
[----:B------:R-:W-:Y:S02]  /*0240*/  VIADD R11, R4, 0x2 ;  /* 0x00000002040b7836 */ /* 0x000fe40000000000 */
[----:B-1----:R-:W-:-:S04]  /*0250*/  FADD R12, R12, R12 ;  /* 0x0000000c0c0c7221 */ /* 0x002fc80000000000 */
[----:B------:R-:W-:-:S06]  /*0260*/  FADD R12, -R12, 1 ;  /* 0x3f8000000c0c7421 */ /* 0x000fcc0000000100 */
[----:B------:R-:W-:Y:S05]  /*0270*/  @!P1 BRA `(.L_x_20) ;  /* 0x0000000400fc9947 */ /* 0x000fea0003800000 */
[----:B------:R-:W-:Y:S01]  /*0280*/  LEA.HI R13, R18, 0x1, RZ, 0x1f ;  /* 0x00000001120d7811 */ /* 0x000fe200078ff8ff */
[----:B------:R-:W0:Y:S01]  /*0290*/  LDCU UR5, c[0x3][URZ] ;  /* 0x00c00000ff0577ac */ /* 0x000e220008000800 */
[----:B------:R-:W-:Y:S02]  /*02a0*/  MOV R10, 0x2 ;  /* 0x00000002000a7802 */ /* 0x000fe40000000f00 */
[----:B------:R-:W-:Y:S01]  /*02b0*/  LOP3.LUT R13, R13, 0x7ffffffe, RZ, 0xc0, !PT ;  /* 0x7ffffffe0d0d7812 */ /* 0x000fe200078ec0ff */
[----:B------:R-:W-:-:S06]  /*02c0*/  UMOV UR4, URZ ;  /* 0x000000ff00047c82 */ /* 0x000fcc0008000000 */
.L_x_31:
[----:B-1----:R-:W-:Y:S01]  /*02d0*/  @!P0 LEA R16, R10, R6, 0x2 ;  /* 0x000000060a108211 */ /* 0x002fe200078e10ff */
[----:B------:R-:W-:Y:S01]  /*02e0*/  UIADD3 UR4, UPT, UPT, UR4, 0x2, URZ ;  /* 0x0000000204047890 */ /* 0x000fe2000fffe0ff */
[----:B------:R-:W-:Y:S01]  /*02f0*/  SHF.R.U32.HI R19, RZ, 0x1, R10 ;  /* 0x00000001ff137819 */ /* 0x000fe2000001160a */
[----:B------:R-:W-:Y:S03]  /*0300*/  BSSY.RECONVERGENT B0, `(.L_x_21) ;  /* 0x0000037000007945 */ /* 0x000fe60003800200 */
[----:B------:R-:W1:Y:S01]  /*0310*/  @!P0 LDS R16, [R16+0x10] ;  /* 0x0000100010108984 */ /* 0x000e620000000800 */
[----:B0-234-:R-:W-:-:S04]  /*0320*/  LOP3.LUT R14, R19, 0x1, RZ, 0xc0, !PT ;  /* 0x00000001130e7812 */ /* 0x01dfc800078ec0ff */
[----:B------:R-:W-:-:S04]  /*0330*/  ISETP.NE.U32.AND P1, PT, R14, 0x1, PT ;  /* 0x000000010e00780c */ /* 0x000fc80003f25070 */
[----:B------:R-:W-:Y:S02]  /*0340*/  SEL R14, R11, RZ, !P1 ;  /* 0x000000ff0b0e7207 */ /* 0x000fe40004800000 */
[----:B------:R-:W-:-:S03]  /*0350*/  ISETP.NE.AND P1, PT, R13, UR4, PT ;  /* 0x000000040d007c0c */ /* 0x000fc6000bf25270 */
[----:B------:R-:W-:Y:S01]  /*0360*/  IMAD R15, R14, 0x4, R5 ;  /* 0x000000040e0f7824 */ /* 0x000fe200078e0205 */
[----:B------:R-:W-:-:S04]  /*0370*/  @!P0 LEA R14, R10, R7, 0x2 ;  /* 0x000000070a0e8211 */ /* 0x000fc800078e10ff */
[----:B------:R-:W-:Y:S01]  /*0380*/  @!P0 LEA R17, R10, R15, 0x2 ;  /* 0x0000000f0a118211 */ /* 0x000fe200078e10ff */
[----:B-1----:R-:W-:Y:S04]  /*0390*/  @!P0 STS [R15], R16 ;  /* 0x000000100f008388 */ /* 0x002fe80000000800 */
[----:B------:R-:W1:Y:S04]  /*03a0*/  @!P0 LDS R14, [R14+0x10] ;  /* 0x000010000e0e8984 */ /* 0x000e680000000800 */
[----:B-1----:R1:W-:Y:S01]  /*03b0*/  @!P0 STS [R17+0x8], R14 ;  /* 0x0000080e11008388 */ /* 0x0023e20000000800 */
[----:B------:R-:W-:-:S13]  /*03c0*/  ISETP.GE.U32.AND P0, PT, R3, R10, PT ;  /* 0x0000000a0300720c */ /* 0x000fda0003f06070 */
[----:B-1----:R-:W-:Y:S05]  /*03d0*/  @P0 BRA `(.L_x_22) ;  /* 0x0000000000a40947 */ /* 0x002fea0003800000 */
[----:B------:R-:W-:Y:S01]  /*03e0*/  UISETP.NE.AND UP0, UPT, UR8, URZ, UPT ;  /* 0x000000ff0800728c */ /* 0x000fe2000bf05270 */
[----:B------:R-:W-:-:S05]  /*03f0*/  LOP3.LUT R14, R19, 0x1, RZ, 0xc, !PT ;  /* 0x00000001130e7812 */ /* 0x000fca00078e0cff */
[----:B------:R-:W-:-:S03]  /*0400*/  IMAD R14, R14, R11, RZ ;  /* 0x0000000b0e0e7224 */ /* 0x000fc600078e02ff */
[----:B------:R-:W-:Y:S05]  /*0410*/  BRA.U !UP0, `(.L_x_23) ;  /* 0x0000000108247547 */ /* 0x000fea000b800000 */
[----:B------:R-:W-:-:S05]  /*0420*/  IMAD R14, R14, 0x4, R5 ;  /* 0x000000040e0e7824 */ /* 0x000fca00078e0205 */
[----:B------:R-:W-:Y:S04]  /*0430*/  LDS R16, [R14] ;  /* 0x000000000e107984 */ /* 0x000fe80000000800 */
[----:B------:R-:W1:Y:S04]  /*0440*/  LDS R17, [R14+0x8] ;  /* 0x000008000e117984 */ /* 0x000e680000000800 */
[----:B------:R-:W2:Y:S01]  /*0450*/  LDS R19, [R14+0x4] ;  /* 0x000004000e137984 */ /* 0x000ea20000000800 */
[----:B-1----:R-:W-:Y:S01]  /*0460*/  FADD R16, R16, R17 ;  /* 0x0000001110107221 */ /* 0x002fe20000000000 */
[----:B--2---:R-:W-:-:S04]  /*0470*/  FMUL R19, R12, R19 ;  /* 0x000000130c137220 */ /* 0x004fc80000400000 */
[----:B0-----:R-:W-:-:S05]  /*0480*/  FFMA R16, R16, UR5, R19 ;  /* 0x0000000510107c23 */ /* 0x001fca0008000013 */
[----:B------:R4:W-:Y:S01]  /*0490*/  STS [R15+0x8], R16 ;  /* 0x000008100f007388 */ /* 0x0009e20000000800 */
[----:B------:R-:W-:Y:S05]  /*04a0*/  BRA `(.L_x_22) ;  /* 0x0000000000707947 */ /* 0x000fea0003800000 */
.L_x_23:
[----:B------:R-:W-:-:S13]  /*04b0*/  ISETP.NE.AND P0, PT, R8, R19, PT ;  /* 0x000000130800720c */ /* 0x000fda0003f05270 */
[----:B------:R-:W-:Y:S05]  /*04c0*/  @P0 BRA `(.L_x_24) ;  /* 0x0000000000200947 */ /* 0x000fea0003800000 */
[----:B------:R-:W-:-:S05]  /*04d0*/  LEA R16, R14, R5, 0x2 ;  /* 0x000000050e107211 */ /* 0x000fca00078e10ff */
[----:B------:R-:W1:Y:S04]  /*04e0*/  LDS R14, [R16] ;  /* 0x00000000100e7984 */ /* 0x000e680000000800 */
[----:B------:R-:W2:Y:S01]  /*04f0*/  LDS R17, [R16+0x4] ;  /* 0x0000040010117984 */ /* 0x000ea20000000800 */
[----:B-1----:R-:W-:Y:S01]  /*0500*/  FADD R14, R14, R14 ;  /* 0x0000000e0e0e7221 */ /* 0x002fe20000000000 */
[----:B--2---:R-:W-:-:S04]  /*0510*/  FMUL R17, R12, R17 ;  /* 0x000000110c117220 */ /* 0x004fc80000400000 */
[----:B0-----:R-:W-:-:S05]  /*0520*/  FFMA R14, R14, UR5, R17 ;  /* 0x000000050e0e7c23 */ /* 0x001fca0008000011 */
[----:B------:R3:W-:Y:S01]  /*0530*/  STS [R15+0x8], R14 ;  /* 0x0000080e0f007388 */ /* 0x0007e20000000800 */
[----:B------:R-:W-:Y:S05]  /*0540*/  BRA `(.L_x_22) ;  /* 0x0000000000487947 */ /* 0x000fea0003800000 */
.L_x_24:
[----:B------:R-:W-:-:S13]  /*0550*/  ISETP.NE.AND P0, PT, R3, R19, PT ;  /* 0x000000130300720c */ /* 0x000fda0003f05270 */
[----:B------:R-:W-:Y:S05]  /*0560*/  @P0 BRA `(.L_x_25) ;  /* 0x0000000000200947 */ /* 0x000fea0003800000 */
[----:B------:R-:W-:-:S05]  /*0570*/  LEA R16, R14, R5, 0x2 ;  /* 0x000000050e107211 */ /* 0x000fca00078e10ff */
[----:B------:R-:W1:Y:S04]  /*0580*/  LDS R14, [R16+0x8] ;  /* 0x00000800100e7984 */ /* 0x000e680000000800 */
[----:B------:R-:W2:Y:S01]  /*0590*/  LDS R17, [R16+0x4] ;  /* 0x0000040010117984 */ /* 0x000ea20000000800 */
[----:B-1----:R-:W-:Y:S01]  /*05a0*/  FADD R14, R14, R14 ;  /* 0x0000000e0e0e7221 */ /* 0x002fe20000000000 */
[----:B--2---:R-:W-:-:S04]  /*05b0*/  FMUL R17, R12, R17 ;  /* 0x000000110c117220 */ /* 0x004fc80000400000 */
[----:B0-----:R-:W-:-:S05]  /*05c0*/  FFMA R14, R14, UR5, R17 ;  /* 0x000000050e0e7c23 */ /* 0x001fca0008000011 */
[----:B------:R2:W-:Y:S01]  /*05d0*/  STS [R15+0x8], R14 ;  /* 0x0000080e0f007388 */ /* 0x0005e20000000800 */
[----:B------:R-:W-:Y:S05]  /*05e0*/  BRA `(.L_x_22) ;  /* 0x0000000000207947 */ /* 0x000fea0003800000 */
.L_x_25:
[----:B------:R-:W-:-:S05]  /*05f0*/  IMAD R16, R14, 0x4, R5 ;  /* 0x000000040e107824 */ /* 0x000fca00078e0205 */
[----:B------:R-:W-:Y:S04]  /*0600*/  LDS R14, [R16] ;  /* 0x00000000100e7984 */ /* 0x000fe80000000800 */
[----:B------:R-:W1:Y:S04]  /*0610*/  LDS R17, [R16+0x8] ;  /* 0x0000080010117984 */ /* 0x000e680000000800 */
[----:B------:R-:W2:Y:S01]  /*0620*/  LDS R19, [R16+0x4] ;  /* 0x0000040010137984 */ /* 0x000ea20000000800 */
[----:B-1----:R-:W-:Y:S01]  /*0630*/  FADD R14, R14, R17 ;  /* 0x000000110e0e7221 */ /* 0x002fe20000000000 */
[----:B--2---:R-:W-:-:S04]  /*0640*/  FMUL R19, R12, R19 ;  /* 0x000000130c137220 */ /* 0x004fc80000400000 */
[----:B0-----:R-:W-:-:S05]  /*0650*/  FFMA R14, R14, UR5, R19 ;  /* 0x000000050e0e7c23 */ /* 0x001fca0008000013 */
[----:B------:R1:W-:Y:S02]  /*0660*/  STS [R15+0x8], R14 ;  /* 0x0000080e0f007388 */ /* 0x0003e40000000800 */
.L_x_22:
[----:B0-----:R-:W-:Y:S05]  /*0670*/  BSYNC.RECONVERGENT B0 ;  /* 0x0000000000007941 */ /* 0x001fea0003800200 */
.L_x_21:
[----:B------:R-:W-:Y:S01]  /*0680*/  BAR.SYNC.DEFER_BLOCKING 0x0 ;  /* 0x0000000000007b1d */ /* 0x000fe20000010000 */
[----:B------:R-:W-:Y:S02]  /*0690*/  ISETP.GT.U32.AND P0, PT, R3, 0x1, PT ;  /* 0x000000010300780c */ /* 0x000fe40003f04070 */
[----:B------:R-:W-:-:S03]  /*06a0*/  IADD3 R20, PT, PT, R10, 0x2, RZ ;  /* 0x000000020a147810 */ /* 0x000fc60007ffe0ff */
[----:B------:R-:W-:Y:S01]  /*06b0*/  BSSY.RECONVERGENT B0, `(.L_x_26) ;  /* 0x0000038000007945 */ /* 0x000fe20003800200 */
[----:B------:R-:W-:-:S04]  /*06c0*/  SHF.R.U32.HI R19, RZ, 0x1, R20 ;  /* 0x00000001ff137819 */ /* 0x000fc80000011614 */
[----:B-123--:R-:W-:-:S03]  /*06d0*/  LOP3.LUT R14, R19, 0x1, RZ, 0xc0, !PT ;  /* 0x00000001130e7812 */ /* 0x00efc600078ec0ff */
[----:B----4-:R-:W-:Y:S02]  /*06e0*/  @!P0 LEA R16, R10, R6, 0x2 ;  /* 0x000000060a108211 */ /* 0x010fe400078e10ff */
[----:B------:R-:W-:-:S04]  /*06f0*/  ISETP.NE.U32.AND P2, PT, R14, 0x1, PT ;  /* 0x000000010e00780c */ /* 0x000fc80003f45070 */
[----:B------:R-:W-:Y:S02]  /*0700*/  SEL R14, R11, RZ, !P2 ;  /* 0x000000ff0b0e7207 */ /* 0x000fe40005000000 */
[----:B------:R-:W-:Y:S01]  /*0710*/  ISETP.GE.U32.AND P2, PT, R3, R20, PT ;  /* 0x000000140300720c */ /* 0x000fe20003f46070 */
[----:B------:R-:W0:Y:S02]  /*0720*/  @!P0 LDS R16, [R16+0x18] ;  /* 0x0000180010108984 */ /* 0x000e240000000800 */
[----:B------:R-:W-:Y:S01]  /*0730*/  IMAD R15, R14, 0x4, R5 ;  /* 0x000000040e0f7824 */ /* 0x000fe200078e0205 */
[----:B------:R-:W-:-:S04]  /*0740*/  @!P0 LEA R14, R10, R7, 0x2 ;  /* 0x000000070a0e8211 */ /* 0x000fc800078e10ff */
[----:B------:R-:W-:Y:S01]  /*0750*/  @!P0 LEA R17, R10, R15, 0x2 ;  /* 0x0000000f0a118211 */ /* 0x000fe200078e10ff */
[----:B0-----:R-:W-:Y:S04]  /*0760*/  @!P0 STS [R15], R16 ;  /* 0x000000100f008388 */ /* 0x001fe80000000800 */
[----:B------:R-:W0:Y:S04]  /*0770*/  @!P0 LDS R14, [R14+0x18] ;  /* 0x000018000e0e8984 */ /* 0x000e280000000800 */
[----:B0-----:R0:W-:Y:S01]  /*0780*/  @!P0 STS [R17+0x10], R14 ;  /* 0x0000100e11008388 */ /* 0x0011e20000000800 */
[----:B------:R-:W-:Y:S05]  /*0790*/  @P2 BRA `(.L_x_27) ;  /* 0x0000000000a42947 */ /* 0x000fea0003800000 */
[----:B------:R-:W-:Y:S01]  /*07a0*/  UISETP.NE.AND UP0, UPT, UR8, URZ, UPT ;  /* 0x000000ff0800728c */ /* 0x000fe2000bf05270 */
[----:B0-----:R-:W-:-:S05]  /*07b0*/  LOP3.LUT R14, R19, 0x1, RZ, 0xc, !PT ;  /* 0x00000001130e7812 */ /* 0x001fca00078e0cff */
[----:B------:R-:W-:-:S03]  /*07c0*/  IMAD R14, R14, R11, RZ ;  /* 0x0000000b0e0e7224 */ /* 0x000fc600078e02ff */
[----:B------:R-:W-:Y:S05]  /*07d0*/  BRA.U !UP0, `(.L_x_28) ;  /* 0x0000000108247547 */ /* 0x000fea000b800000 */
[----:B------:R-:W-:-:S05]  /*07e0*/  IMAD R14, R14, 0x4, R5 ;  /* 0x000000040e0e7824 */ /* 0x000fca00078e0205 */
        /* <DEDUP_REMOVED lines=8> */
.L_x_28:
[----:B------:R-:W-:-:S13]  /*0870*/  ISETP.NE.AND P2, PT, R8, R19, PT ;  /* 0x000000130800720c */ /* 0x000fda0003f45270 */
[----:B------:R-:W-:Y:S05]  /*0880*/  @!P2 BRA `(.L_x_29) ;  /* 0x00000000004ca947 */ /* 0x000fea0003800000 */
[----:B------:R-:W-:-:S13]  /*0890*/  ISETP.NE.AND P2, PT, R3, R19, PT ;  /* 0x000000130300720c */ /* 0x000fda0003f45270 */
[----:B------:R-:W-:Y:S05]  /*08a0*/  @!P2 BRA `(.L_x_30) ;  /* 0x000000000024a947 */ /* 0x000fea0003800000 */
[----:B------:R-:W-:-:S05]  /*08b0*/  LEA R16, R14, R5, 0x2 ;  /* 0x000000050e107211 */ /* 0x000fca00078e10ff */
        /* <DEDUP_REMOVED lines=8> */
.L_x_30:
[----:B------:R-:W-:-:S05]  /*0940*/  LEA R16, R14, R5, 0x2 ;  /* 0x000000050e107211 */ /* 0x000fca00078e10ff */
[----:B------:R-:W0:Y:S04]  /*0950*/  LDS R14, [R16+0x8] ;  /* 0x00000800100e7984 */ /* 0x000e280000000800 */
[----:B------:R-:W1:Y:S01]  /*0960*/  LDS R17, [R16+0x4] ;  /* 0x0000040010117984 */ /* 0x000e620000000800 */
[----:B0-----:R-:W-:Y:S01]  /*0970*/  FADD R14, R14, R14 ;  /* 0x0000000e0e0e7221 */ /* 0x001fe20000000000 */
[----:B-1----:R-:W-:-:S04]  /*0980*/  FMUL R17, R12, R17 ;  /* 0x000000110c117220 */ /* 0x002fc80000400000 */
[----:B------:R-:W-:-:S05]  /*0990*/  FFMA R14, R14, UR5, R17 ;  /* 0x000000050e0e7c23 */ /* 0x000fca0008000011 */
[----:B------:R3:W-:Y:S01]  /*09a0*/  STS [R15+0x8], R14 ;  /* 0x0000080e0f007388 */ /* 0x0007e20000000800 */
[----:B------:R-:W-:Y:S05]  /*09b0*/  BRA `(.L_x_27) ;  /* 0x00000000001c7947 */ /* 0x000fea0003800000 */
.L_x_29:
[----:B------:R-:W-:-:S05]  /*09c0*/  IMAD R16, R14, 0x4, R5 ;  /* 0x000000040e107824 */ /* 0x000fca00078e0205 */
[----:B------:R-:W0:Y:S04]  /*09d0*/  LDS R14, [R16] ;  /* 0x00000000100e7984 */ /* 0x000e280000000800 */
[----:B------:R-:W1:Y:S01]  /*09e0*/  LDS R17, [R16+0x4] ;  /* 0x0000040010117984 */ /* 0x000e620000000800 */
[----:B0-----:R-:W-:Y:S01]  /*09f0*/  FADD R14, R14, R14 ;  /* 0x0000000e0e0e7221 */ /* 0x001fe20000000000 */
[----:B-1----:R-:W-:-:S04]  /*0a00*/  FMUL R17, R12, R17 ;  /* 0x000000110c117220 */ /* 0x002fc80000400000 */
[----:B------:R-:W-:-:S05]  /*0a10*/  FFMA R14, R14, UR5, R17 ;  /* 0x000000050e0e7c23 */ /* 0x000fca0008000011 */
[----:B------:R2:W-:Y:S02]  /*0a20*/  STS [R15+0x8], R14 ;  /* 0x0000080e0f007388 */ /* 0x0005e40000000800 */
.L_x_27:
[----:B------:R-:W-:Y:S05]  /*0a30*/  BSYNC.RECONVERGENT B0 ;  /* 0x0000000000007941 */ /* 0x000fea0003800200 */
.L_x_26:
[----:B------:R-:W-:Y:S01]  /*0a40*/  BAR.SYNC.DEFER_BLOCKING 0x0 ;  /* 0x0000000000007b1d */ /* 0x000fe20000010000 */
[----:B------:R-:W-:-:S05]  /*0a50*/  IADD3 R10, PT, PT, R10, 0x4, RZ ;  /* 0x000000040a0a7810 */ /* 0x000fca0007ffe0ff */
[----:B------:R-:W-:Y:S05]  /*0a60*/  @P1 BRA `(.L_x_31) ;  /* 0xfffffff800181947 */ /* 0x000fea000383ffff */
.L_x_20:
[----:B------:R-:W-:-:S13]  /*0a70*/  LOP3.LUT P1, RZ, R18, 0x2, RZ, 0xc0, !PT ;  /* 0x0000000212ff7812 */ /* 0x000fda000782c0ff */
[----:B------:R-:W-:Y:S05]  /*0a80*/  @P1 BRA `(.L_x_19) ;  /* 0x0000000000f81947 */ /* 0x000fea0003800000 */
[C---:B0-234-:R-:W-:Y:S01]  /*0a90*/  @!P0 LEA R14, R10.reuse, R6, 0x2 ;  /* 0x000000060a0e8211 */ /* 0x05dfe200078e10ff */
[----:B------:R-:W-:Y:S01]  /*0aa0*/  BSSY.RECONVERGENT B0, `(.L_x_32) ;  /* 0x000003b000007945 */ /* 0x000fe20003800200 */
[----:B-1----:R-:W-:Y:S02]  /*0ab0*/  SHF.R.U32.HI R15, RZ, 0x1, R10 ;  /* 0x00000001ff0f7819 */ /* 0x002fe4000001160a */
[----:B------:R-:W-:Y:S02]  /*0ac0*/  @!P0 LEA R7, R10, R7, 0x2 ;  /* 0x000000070a078211 */ /* 0x000fe400078e10ff */
[----:B------:R-:W0:Y:S01]  /*0ad0*/  @!P0 LDS R14, [R14+0x10] ;  /* 0x000010000e0e8984 */ /* 0x000e220000000800 */
[----:B------:R-:W-:-:S04]  /*0ae0*/  LOP3.LUT R6, R15, 0x1, RZ, 0xc0, !PT ;  /* 0x000000010f067812 */ /* 0x000fc800078ec0ff */
[----:B------:R-:W-:-:S04]  /*0af0*/  ISETP.NE.U32.AND P1, PT, R6, 0x1, PT ;  /* 0x000000010600780c */ /* 0x000fc80003f25070 */
[----:B------:R-:W-:-:S05]  /*0b00*/  SEL R6, R11, RZ, !P1 ;  /* 0x000000ff0b067207 */ /* 0x000fca0004800000 */
[----:B------:R-:W-:Y:S01]  /*0b10*/  IMAD R13, R6, 0x4, R5 ;  /* 0x00000004060d7824 */ /* 0x000fe200078e0205 */
[----:B------:R-:W-:-:S04]  /*0b20*/  LOP3.LUT R6, R15, 0x1, RZ, 0xc, !PT ;  /* 0x000000010f067812 */ /* 0x000fc800078e0cff */
[----:B------:R-:W-:Y:S01]  /*0b30*/  @!P0 LEA R16, R10, R13, 0x2 ;  /* 0x0000000d0a108211 */ /* 0x000fe200078e10ff */
[----:B------:R-:W-:Y:S01]  /*0b40*/  IMAD R6, R6, R11, RZ ;  /* 0x0000000b06067224 */ /* 0x000fe200078e02ff */
[----:B0-----:R-:W-:Y:S04]  /*0b50*/  @!P0 STS [R13], R14 ;  /* 0x0000000e0d008388 */ /* 0x001fe80000000800 */
[----:B------:R-:W0:Y:S04]  /*0b60*/  @!P0 LDS R7, [R7+0x10] ;  /* 0x0000100007078984 */ /* 0x000e280000000800 */
[----:B0-----:R0:W-:Y:S01]  /*0b70*/  @!P0 STS [R16+0x8], R7 ;  /* 0x0000080710008388 */ /* 0x0011e20000000800 */
[----:B------:R-:W-:-:S13]  /*0b80*/  ISETP.GE.U32.AND P0, PT, R3, R10, PT ;  /* 0x0000000a0300720c */ /* 0x000fda0003f06070 */
[----:B0-----:R-:W-:Y:S05]  /*0b90*/  @P0 BRA `(.L_x_33) ;  /* 0x0000000000ac0947 */ /* 0x001fea0003800000 */
[----:B------:R-:W-:-:S09]  /*0ba0*/  UISETP.NE.AND UP0, UPT, UR8, URZ, UPT ;  /* 0x000000ff0800728c */ /* 0x000fd2000bf05270 */
[----:B------:R-:W-:Y:S05]  /*0bb0*/  BRA.U !UP0, `(.L_x_34) ;  /* 0x0000000108287547 */ /* 0x000fea000b800000 */
[----:B------:R-:W-:Y:S01]  /*0bc0*/  IMAD R3, R6, 0x4, R5 ;  /* 0x0000000406037824 */ /* 0x000fe200078e0205 */
[----:B------:R-:W0:Y:S04]  /*0bd0*/  LDCU UR4, c[0x3][URZ] ;  /* 0x00c00000ff0477ac */ /* 0x000e280008000800 */
        /* <DEDUP_REMOVED lines=8> */
.L_x_34:
[----:B------:R-:W-:-:S13]  /*0c60*/  ISETP.NE.AND P0, PT, R8, R15, PT ;  /* 0x0000000f0800720c */ /* 0x000fda0003f05270 */
[----:B------:R-:W-:Y:S05]  /*0c70*/  @!P0 BRA `(.L_x_35) ;  /* 0x0000000000548947 */ /* 0x000fea0003800000 */
[----:B------:R-:W-:-:S13]  /*0c80*/  ISETP.NE.AND P0, PT, R3, R15, PT ;  /* 0x0000000f0300720c */ /* 0x000fda0003f05270 */
[----:B------:R-:W-:Y:S05]  /*0c90*/  @!P0 BRA `(.L_x_36) ;  /* 0x0000000000288947 */ /* 0x000fea0003800000 */
[----:B------:R-:W-:Y:S01]  /*0ca0*/  LEA R8, R6, R5, 0x2 ;  /* 0x0000000506087211 */ /* 0x000fe200078e10ff */
        /* <DEDUP_REMOVED lines=9> */
.L_x_36:
[----:B------:R-:W-:Y:S01]  /*0d40*/  LEA R6, R6, R5, 0x2 ;  /* 0x0000000506067211 */ /* 0x000fe200078e10ff */
[----:B------:R-:W0:Y:S04]  /*0d50*/  LDCU UR4, c[0x3][URZ] ;  /* 0x00c00000ff0477ac */ /* 0x000e280008000800 */
[----:B------:R-:W1:Y:S04]  /*0d60*/  LDS R7, [R6+0x4] ;  /* 0x0000040006077984 */ /* 0x000e680000000800 */
[----:B------:R-:W2:Y:S01]  /*0d70*/  LDS R3, [R6+0x8] ;  /* 0x0000080006037984 */ /* 0x000ea20000000800 */
[----:B-1----:R-:W-:Y:S01]  /*0d80*/  FMUL R12, R12, R7 ;  /* 0x000000070c0c7220 */ /* 0x002fe20000400000 */
[----:B--2---:R-:W-:-:S04]  /*0d90*/  FADD R3, R3, R3 ;  /* 0x0000000303037221 */ /* 0x004fc80000000000 */
[----:B0-----:R-:W-:-:S05]  /*0da0*/  FFMA R12, R3, UR4, R12 ;  /* 0x00000004030c7c23 */ /* 0x001fca000800000c */
[----:B------:R1:W-:Y:S01]  /*0db0*/  STS [R13+0x8], R12 ;  /* 0x0000080c0d007388 */ /* 0x0003e20000000800 */
[----:B------:R-:W-:Y:S05]  /*0dc0*/  BRA `(.L_x_33) ;  /* 0x0000000000207947 */ /* 0x000fea0003800000 */
.L_x_35:
[----:B------:R-:W-:Y:S01]  /*0dd0*/  IMAD R6, R6, 0x4, R5 ;  /* 0x0000000406067824 */ /* 0x000fe200078e0205 */
[----:B------:R-:W0:Y:S04]  /*0de0*/  LDCU UR4, c[0x3][URZ] ;  /* 0x00c00000ff0477ac */ /* 0x000e280008000800 */
[----:B------:R-:W1:Y:S04]  /*0df0*/  LDS R7, [R6+0x4] ;  /* 0x0000040006077984 */ /* 0x000e680000000800 */
[----:B------:R-:W2:Y:S01]  /*0e00*/  LDS R3, [R6] ;  /* 0x0000000006037984 */ /* 0x000ea20000000800 */
[----:B-1----:R-:W-:Y:S01]  /*0e10*/  FMUL R12, R12, R7 ;  /* 0x000000070c0c7220 */ /* 0x002fe20000400000 */
[----:B--2---:R-:W-:-:S04]  /*0e20*/  FADD R3, R3, R3 ;  /* 0x0000000303037221 */ /* 0x004fc80000000000 */
[----:B0-----:R-:W-:-:S05]  /*0e30*/  FFMA R12, R3, UR4, R12 ;  /* 0x00000004030c7c23 */ /* 0x001fca000800000c */
[----:B------:R2:W-:Y:S02]  /*0e40*/  STS [R13+0x8], R12 ;  /* 0x0000080c0d007388 */ /* 0x0005e40000000800 */
.L_x_33:
[----:B------:R-:W-:Y:S05]  /*0e50*/  BSYNC.RECONVERGENT B0 ;  /* 0x0000000000007941 */ /* 0x000fea0003800200 */
.L_x_32:
[----:B------:R-:W-:Y:S06]  /*0e60*/  BAR.SYNC.DEFER_BLOCKING 0x0 ;  /* 0x0000000000007b1d */ /* 0x000fec0000010000 */
.L_x_19:
[----:B------:R-:W-:Y:S01]  /*0e70*/  IADD3 R3, PT, PT, R9, -0x1, RZ ;  /* 0xffffffff09037810 */ /* 0x000fe20007ffe0ff */
[----:B0-----:R-:W1:Y:S01]  /*0e80*/  LDC R10, c[0x3][RZ] ;  /* 0x00c00000ff0a7b82 */ /* 0x001e620000000800 */
[----:B------:R-:W-:Y:S01]  /*0e90*/  LEA R4, R4, R5, 0x2 ;  /* 0x0000000504047211 */ /* 0x000fe200078e10ff */
[C---:B------:R-:W-:Y:S01]  /*0ea0*/  IMAD.IADD R11, R0.reuse, 0x1, -R9 ;  /* 0x00000001000b7824 */ /* 0x040fe200078e0a09 */
[----:B------:R-:W-:Y:S01]  /*0eb0*/  ISETP.NE.AND P0, PT, R0, R3, PT ;  /* 0x000000030000720c */ /* 0x000fe20003f05270 */
[----:B------:R-:W-:Y:S02]  /*0ec0*/  BSSY.RECONVERGENT B0, `(.L_x_37) ;  /* 0x000000d000007945 */ /* 0x000fe40003800200 */
[----:B------:R-:W-:Y:S01]  /*0ed0*/  LDS R8, [R4+0xc] ;  /* 0x00000c0004087984 */ /* 0x000fe20000000800 */
[----:B------:R-:W-:Y:S01]  /*0ee0*/  LOP3.LUT R11, R11, R2, RZ, 0xc0, !PT ;  /* 0x000000020b0b7212 */ /* 0x000fe200078ec0ff */
[----:B---3--:R-:W0:Y:S08]  /*0ef0*/  LDC.64 R6, c[0x0][0x380] ;  /* 0x0000e000ff067b82 */ /* 0x008e300000000a00 */
[----:B------:R-:W3:Y:S01]  /*0f00*/  @!P0 LDS R3, [R4+0x8] ;  /* 0x0000080004038984 */ /* 0x000ee20000000800 */
[----:B-12---:R-:W-:-:S04]  /*0f10*/  FADD R12, R10, R10 ;  /* 0x0000000a0a0c7221 */ /* 0x006fc80000000000 */
[----:B------:R-:W-:Y:S01]  /*0f20*/  FADD R13, -R12, 1 ;  /* 0x3f8000000c0d7421 */ /* 0x000fe20000000100 */
[----:B---3--:R-:W-:Y:S01]  /*0f30*/  @!P0 MOV R2, R3 ;  /* 0x0000000300028202 */ /* 0x008fe20000000f00 */
[----:B0-----:R-:W-:Y:S06]  /*0f40*/  @!P0 BRA `(.L_x_38) ;  /* 0x0000000000108947 */ /* 0x001fec0003800000 */
[----:B------:R-:W0:Y:S01]  /*0f50*/  LDS R2, [R4+0x10] ;  /* 0x0000100004027984 */ /* 0x000e220000000800 */
[----:B------:R-:W-:-:S13]  /*0f60*/  ISETP.NE.AND P0, PT, R0, R9, PT ;  /* 0x000000090000720c */ /* 0x000fda0003f05270 */
[----:B0-----:R-:W-:-:S06]  /*0f70*/  @!P0 MOV R3, R2 ;  /* 0x0000000200038202 */ /* 0x001fcc0000000f00 */
[----:B------:R0:W1:Y:S02]  /*0f80*/  @P0 LDS R3, [R4+0x8] ;  /* 0x0000080004030984 */ /* 0x0000640000000800 */
.L_x_38:
[----:B------:R-:W-:Y:S05]  /*0f90*/  BSYNC.RECONVERGENT B0 ;  /* 0x0000000000007941 */ /* 0x000fea0003800200 */
.L_x_37:
[----:B-1----:R-:W-:Y:S01]  /*0fa0*/  FADD R2, R2, R3 ;  /* 0x0000000302027221 */ /* 0x002fe20000000000 */
[----:B------:R-:W-:Y:S01]  /*0fb0*/  FMUL R3, R13, R8 ;  /* 0x000000080d037220 */ /* 0x000fe20000400000 */
[----:B------:R-:W-:-:S04]  /*0fc0*/  IMAD.WIDE R6, R11, 0x4, R6 ;  /* 0x000000040b067825 */ /* 0x000fc800078e0206 */
[----:B------:R-:W-:-:S05]  /*0fd0*/  FFMA R2, R2, R10, R3 ;  /* 0x0000000a02027223 */ /* 0x000fca0000000003 */
[----:B------:R-:W-:Y:S04]  /*0fe0*/  STS [R5], R2 ;  /* 0x0000000205007388 */ /* 0x000fe80000000800 */
[----:B------:R-:W-:Y:S01]  /*0ff0*/  STG.E desc[UR6][R6.64], R2 ;  /* 0x0000000206007986 */ /* 0x000fe2000c101906 */
[----:B------:R-:W-:Y:S05]  /*1000*/  EXIT ;  /* 0x000000000000794d */ /* 0x000fea0003800000 */
.L_x_39:
        /* <DEDUP_REMOVED lines=15> */
.L_x_91:


//--------------------- .text._Z17upTriangle_SRightPfS_S_ --------------------------
	.section	.text._Z17upTriangle_SRightPfS_S_,"ax",@progbits
	.align	128
        .global         _Z17upTriangle_SRightPfS_S_
        .type           _Z17upTriangle_SRightPfS_S_,@function
        .size           _Z17upTriangle_SRightPfS_S_,(.L_x_92 - _Z17upTriangle_SRightPfS_S_)
        .other          _Z17upTriangle_SRightPfS_S_,@"STO_CUDA_ENTRY STV_DEFAULT"
_Z17upTriangle_SRightPfS_S_:
.text._Z17upTriangle_SRightPfS_S_:
[----:B------:R-:W-:Y:S01]  /*0000*/  LDC R1, c[0x0][0x37c] ;  /* 0x0000df00ff017b82 */ /* 0x000fe20000000800 */
[----:B------:R-:W0:Y:S07]  /*0010*/  S2R R2, SR_TID.X ;  /* 0x0000000000027919 */ /* 0x000e2e0000002100 */
[----:B------:R-:W0:Y:S01]  /*0020*/  S2UR UR4, SR_CTAID.X ;  /* 0x00000000000479c3 */ /* 0x000e220000002500 */
[----:B------:R-:W1:Y:S07]  /*0030*/  LDCU.64 UR6, c[0x0][0x358] ;  /* 0x00006b00ff0677ac */ /* 0x000e6e0008000a00 */
[----:B------:R-:W0:Y:S08]  /*0040*/  LDC R3, c[0x0][0x360] ;  /* 0x0000d800ff037b82 */ /* 0x000e300000000800 */
[----:B------:R-:W2:Y:S01]  /*0050*/  LDC.64 R10, c[0x0][0x380] ;  /* 0x0000e000ff0a7b82 */ /* 0x000ea20000000a00 */
[----:B0-----:R-:W-:-:S04]  /*0060*/  IMAD R0, R3, UR4, R2 ;  /* 0x0000000403007c24 */ /* 0x001fc8000f8e0202 */
[----:B--2---:R-:W-:-:S06]  /*0070*/  IMAD.WIDE R10, R0, 0x4, R10 ;  /* 0x00000004000a7825 */ /* 0x004fcc00078e020a */
[----:B-1----:R0:W2:Y:S01]  /*0080*/  LDG.E R11, desc[UR6][R10.64] ;  /* 0x000000060a0b7981 */ /* 0x0020a2000c1e1900 */
[----:B------:R-:W-:Y:S01]  /*0090*/  MOV R8, 0x400 ;  /* 0x0000040000087802 */ /* 0x000fe20000000f00 */
[----:B------:R-:W-:Y:S01]  /*00a0*/  IMAD.SHL.U32 R9, R2, 0x4, RZ ;  /* 0x0000000402097824 */ /* 0x000fe200078e00ff */
[C---:B------:R-:W-:Y:S01]  /*00b0*/  SHF.L.U32 R7, R3.reuse, 0x2, RZ ;  /* 0x0000000203077819 */ /* 0x040fe200000006ff */
[----:B------:R-:W1:Y:S01]  /*00c0*/  S2R R5, SR_CgaCtaId ;  /* 0x0000000000057919 */ /* 0x000e620000008800 */
[----:B------:R-:W-:Y:S02]  /*00d0*/  ISETP.GE.U32.AND P0, PT, R3, 0x4, PT ;  /* 0x000000040300780c */ /* 0x000fe40003f06070 */
[----:B-1----:R-:W-:-:S04]  /*00e0*/  LEA R8, R5, R8, 0x18 ;  /* 0x0000000805087211 */ /* 0x002fc800078ec0ff */
[C---:B0-----:R-:W-:Y:S01]  /*00f0*/  IADD3 R10, PT, PT, R8.reuse, R7, RZ ;  /* 0x00000007080a7210 */ /* 0x041fe20007ffe0ff */
[----:B------:R-:W-:Y:S02]  /*0100*/  IMAD.IADD R4, R8, 0x1, R9 ;  /* 0x0000000108047824 */ /* 0x000fe400078e0209 */
[----:B------:R-:W-:-:S04]  /*0110*/  IMAD R6, R3, 0x8, R8 ;  /* 0x0000000803067824 */ /* 0x000fc800078e0208 */
[----:B------:R-:W-:Y:S01]  /*0120*/  IMAD.IADD R5, R6, 0x1, R7 ;  /* 0x0000000106057824 */ /* 0x000fe200078e0207 */
[----:B--2---:R-:W-:Y:S01]  /*0130*/  STS [R4], R11 ;  /* 0x0000000b04007388 */ /* 0x004fe20000000800 */
[----:B------:R-:W-:Y:S06]  /*0140*/  BAR.SYNC.DEFER_BLOCKING 0x0 ;  /* 0x0000000000007b1d */ /* 0x000fec0000010000 */
[----:B------:R-:W0:Y:S04]  /*0150*/  LDS.64 R12, [R8] ;  /* 0x00000000080c7984 */ /* 0x000e280000000a00 */
[----:B0-----:R-:W-:Y:S04]  /*0160*/  STS [R5], R12 ;  /* 0x0000000c05007388 */ /* 0x001fe80000000800 */
[----:B------:R-:W-:Y:S04]  /*0170*/  STS [R5+0x4], R13 ;  /* 0x0000040d05007388 */ /* 0x000fe80000000800 */
[----:B------:R-:W-:Y:S04]  /*0180*/  LDS R14, [R10+-0x4] ;  /* 0xfffffc000a0e7984 */ /* 0x000fe80000000800 */
[----:B------:R-:W0:Y:S04]  /*0190*/  LDS R15, [R10+-0x8] ;  /* 0xfffff8000a0f7984 */ /* 0x000e280000000800 */
[----:B0-----:R0:W-:Y:S01]  /*01a0*/  STS.64 [R6], R14 ;  /* 0x0000000e06007388 */ /* 0x0011e20000000a00 */
[----:B------:R-:W-:Y:S05]  /*01b0*/  @!P0 BRA `(.L_x_40) ;  /* 0x0000000c00148947 */ /* 0x000fea0003800000 */
[----:B------:R-:W1:Y:S01]  /*01c0*/  LDC R12, c[0x3][RZ] ;  /* 0x00c00000ff0c7b82 */ /* 0x000e620000000800 */
[----:B------:R-:W-:-:S05]  /*01d0*/  VIMNMX.U32 R10, PT, PT, R3, 0x5, !PT ;  /* 0x00000005030a7848 */ /* 0x000fca0007fe0000 */
[C---:B------:R-:W-:Y:S02]  /*01e0*/  VIADD R13, R10.reuse, 0xfffffffb ;  /* 0xfffffffb0a0d7836 */ /* 0x040fe40000000000 */
[----:B------:R-:W-:-:S03]  /*01f0*/  VIADD R11, R10, 0xfffffffc ;  /* 0xfffffffc0a0b7836 */ /* 0x000fc60000000000 */
[----:B------:R-:W-:Y:S01]  /*0200*/  ISETP.GE.U32.AND P0, PT, R13, 0x5, PT ;  /* 0x000000050d00780c */ /* 0x000fe20003f06070 */
[----:B------:R-:W-:Y:S01]  /*0210*/  IMAD.MOV.U32 R13, RZ, RZ, R3 ;  /* 0x000000ffff0d7224 */ /* 0x000fe200078e0003 */
[----:B0-----:R-:W-:Y:S01]  /*0220*/  LEA.HI R14, R11, 0x1, RZ, 0x1f ;  /* 0x000000010b0e7811 */ /* 0x001fe200078ff8ff */
[----:B------:R-:W-:Y:S02]  /*0230*/  HFMA2 R11, -RZ, RZ, 0, 1.1920928955078125e-07 ;  /* 0x00000002ff0b7431 */ /* 0x000fe400000001ff */
[----:B-1----:R-:W-:Y:S01]  /*0240*/  FADD R10, R12, R12 ;  /* 0x0000000c0c0a7221 */ /* 0x002fe20000000000 */
[----:B------:R-:W-:-:S03]  /*0250*/  LOP3.LUT R12, R14, 0x3, RZ, 0xc0, !PT ;  /* 0x000000030e0c7812 */ /* 0x000fc600078ec0ff */
[----:B------:R-:W-:-:S04]  /*0260*/  FADD R10, -R10, 1 ;  /* 0x3f8000000a0a7421 */ /* 0x000fc80000000100 */
[----:B------:R-:W-:Y:S05]  /*0270*/  @!P0 BRA `(.L_x_41) ;  /* 0x0000000800348947 */ /* 0x000fea0003800000 */
[----:B------:R-:W-:Y:S01]  /*0280*/  LOP3.LUT R14, R14, 0xffc, RZ, 0xc0, !PT ;  /* 0x00000ffc0e0e7812 */ /* 0x000fe200078ec0ff */
[----:B------:R-:W-:Y:S01]  /*0290*/  IMAD.MOV.U32 R11, RZ, RZ, 0x2 ;  /* 0x00000002ff0b7424 */ /* 0x000fe200078e00ff */
[----:B------:R-:W-:Y:S01]  /*02a0*/  MOV R13, R3 ;  /* 0x00000003000d7202 */ /* 0x000fe20000000f00 */
[----:B------:R-:W0:Y:S01]  /*02b0*/  LDCU UR5, c[0x3][URZ] ;  /* 0x00c00000ff0577ac */ /* 0x000e220008000800 */
[----:B------:R-:W-:-:S05]  /*02c0*/  UMOV UR4, URZ ;  /* 0x000000ff00047c82 */ /* 0x000fca0008000000 */
.L_x_58:
[C---:B------:R-:W-:Y:S01]  /*02d0*/  VIADD R15, R13.reuse, 0xfffffffe ;  /* 0xfffffffe0d0f7836 */ /* 0x040fe20000000000 */
[C---:B0-----:R-:W-:Y:S01]  /*02e0*/  IADD3 R21, PT, PT, R13.reuse, -0x6, RZ ;  /* 0xfffffffa0d157810 */ /* 0x041fe20007ffe0ff */
[----:B------:R-:W-:Y:S01]  /*02f0*/  VIADD R19, R13, 0xfffffffc ;  /* 0xfffffffc0d137836 */ /* 0x000fe20000000000 */
[----:B------:R-:W-:Y:S01]  /*0300*/  BSSY.RECONVERGENT B0, `(.L_x_42) ;  /* 0x000001b000007945 */ /* 0x000fe20003800200 */
[C---:B------:R-:W-:Y:S02]  /*0310*/  ISETP.GT.U32.AND P0, PT, R2.reuse, 0x1, PT ;  /* 0x000000010200780c */ /* 0x040fe40003f04070 */
[----:B--2---:R-:W-:Y:S02]  /*0320*/  SHF.R.U32.HI R17, RZ, 0x1, R15 ;  /* 0x00000001ff117819 */ /* 0x004fe4000001160f */
[----:B------:R-:W-:Y:S02]  /*0330*/  ISETP.GE.AND P2, PT, R2, R15, PT ;  /* 0x0000000f0200720c */ /* 0x000fe40003f46270 */
[----:B------:R-:W-:-:S02]  /*0340*/  SHF.R.U32.HI R15, RZ, 0x1, R19 ;  /* 0x00000001ff0f7819 */ /* 0x000fc40000011613 */
[----:B-1----:R-:W-:Y:S02]  /*0350*/  LOP3.LUT R18, R17, 0x1, RZ, 0xc0, !PT ;  /* 0x0000000111127812 */ /* 0x002fe400078ec0ff */
[----:B------:R-:W-:Y:S02]  /*0360*/  ISETP.GE.AND P4, PT, R2, R19, PT ;  /* 0x000000130200720c */ /* 0x000fe40003f86270 */
[----:B------:R-:W-:Y:S02]  /*0370*/  LOP3.LUT R19, R15, 0x1, RZ, 0xc0, !PT ;  /* 0x000000010f137812 */ /* 0x000fe400078ec0ff */
[----:B------:R-:W-:Y:S02]  /*0380*/  ISETP.NE.U32.AND P1, PT, R18, 0x1, PT ;  /* 0x000000011200780c */ /* 0x000fe40003f25070 */
[----:B------:R-:W-:Y:S02]  /*0390*/  SHF.R.U32.HI R16, RZ, 0x1, R21 ;  /* 0x00000001ff107819 */ /* 0x000fe40000011615 */
[----:B------:R-:W-:-:S02]  /*03a0*/  ISETP.NE.U32.AND P3, PT, R19, 0x1, PT ;  /* 0x000000011300780c */ /* 0x000fc40003f65070 */
[----:B------:R-:W-:Y:S02]  /*03b0*/  SEL R19, R7, RZ, !P1 ;  /* 0x000000ff07137207 */ /* 0x000fe40004800000 */
[----:B------:R-:W-:Y:S02]  /*03c0*/  LOP3.LUT R20, R16, 0x1, RZ, 0xc0, !PT ;  /* 0x0000000110147812 */ /* 0x000fe400078ec0ff */
[----:B------:R-:W-:Y:S01]  /*03d0*/  ISETP.GE.AND P6, PT, R2, R21, PT ;  /* 0x000000150200720c */ /* 0x000fe20003fc6270 */
[----:B------:R-:W-:Y:S01]  /*03e0*/  IMAD.IADD R18, R4, 0x1, R19 ;  /* 0x0000000104127824 */ /* 0x000fe200078e0213 */
[----:B------:R-:W-:Y:S01]  /*03f0*/  ISETP.NE.U32.AND P5, PT, R20, 0x1, PT ;  /* 0x000000011400780c */ /* 0x000fe20003fa5070 */
[----:B------:R-:W-:-:S12]  /*0400*/  @P2 BRA `(.L_x_43) ;  /* 0x0000000000282947 */ /* 0x000fd80003800000 */
[----:B------:R-:W-:-:S05]  /*0410*/  LOP3.LUT R20, R17, 0x1, RZ, 0xc, !PT ;  /* 0x0000000111147812 */ /* 0x000fca00078e0cff */
[----:B------:R-:W-:-:S04]  /*0420*/  IMAD R17, R20, R3, RZ ;  /* 0x0000000314117224 */ /* 0x000fc800078e02ff */
[----:B------:R-:W-:-:S05]  /*0430*/  IMAD R17, R17, 0x4, R4 ;  /* 0x0000000411117824 */ /* 0x000fca00078e0204 */
[----:B------:R-:W-:Y:S04]  /*0440*/  LDS R19, [R17] ;  /* 0x0000000011137984 */ /* 0x000fe80000000800 */
[----:B------:R-:W1:Y:S04]  /*0450*/  LDS R20, [R17+0x8] ;  /* 0x0000080011147984 */ /* 0x000e680000000800 */
[----:B------:R-:W2:Y:S01]  /*0460*/  LDS R21, [R17+0x4] ;  /* 0x0000040011157984 */ /* 0x000ea20000000800 */
[----:B-1----:R-:W-:Y:S01]  /*0470*/  FADD R19, R19, R20 ;  /* 0x0000001413137221 */ /* 0x002fe20000000000 */
[----:B--2---:R-:W-:-:S04]  /*0480*/  FMUL R20, R10, R21 ;  /* 0x000000150a147220 */ /* 0x004fc80000400000 */
[----:B0-----:R-:W-:-:S05]  /*0490*/  FFMA R19, R19, UR5, R20 ;  /* 0x0000000513137c23 */ /* 0x001fca0008000014 */
[----:B------:R1:W-:Y:S02]  /*04a0*/  STS [R18], R19 ;  /* 0x0000001312007388 */ /* 0x0003e40000000800 */
.L_x_43:
[----:B0-----:R-:W-:Y:S05]  /*04b0*/  BSYNC.RECONVERGENT B0 ;  /* 0x0000000000007941 */ /* 0x001fea0003800200 */
.L_x_42:
[----:B------:R-:W-:Y:S01]  /*04c0*/  BAR.SYNC.DEFER_BLOCKING 0x0 ;  /* 0x0000000000007b1d */ /* 0x000fe20000010000 */
[C---:B------:R-:W-:Y:S02]  /*04d0*/  SEL R23, R7.reuse, RZ, !P3 ;  /* 0x000000ff07177207 */ /* 0x040fe40005800000 */
[----:B------:R-:W-:-:S03]  /*04e0*/  SEL R25, R7, RZ, !P5 ;  /* 0x000000ff07197207 */ /* 0x000fc60006800000 */
[----:B------:R-:W-:Y:S04]  /*04f0*/  BSSY.RECONVERGENT B0, `(.L_x_44) ;  /* 0x000000b000007945 */ /* 0x000fe80003800200 */
[----:B------:R-:W-:Y:S05]  /*0500*/  @P0 BRA `(.L_x_45) ;  /* 0x0000000000240947 */ /* 0x000fea0003800000 */
[----:B------:R-:W0:Y:S01]  /*0510*/  LDS R17, [R18] ;  /* 0x0000000012117984 */ /* 0x000e220000000800 */
[----:B-1----:R-:W-:Y:S01]  /*0520*/  IADD3 R19, PT, PT, R11, R2, RZ ;  /* 0x000000020b137210 */ /* 0x002fe20007ffe0ff */
[----:B------:R-:W-:Y:S02]  /*0530*/  IMAD R21, R13, 0x4, R18 ;  /* 0x000000040d157824 */ /* 0x000fe400078e0212 */
[----:B------:R-:W-:Y:S01]  /*0540*/  VIADD R11, R11, 0x2 ;  /* 0x000000020b0b7836 */ /* 0x000fe20000000000 */
[C---:B------:R-:W-:Y:S01]  /*0550*/  LEA R22, R19.reuse, R6, 0x2 ;  /* 0x0000000613167211 */ /* 0x040fe200078e10ff */
[----:B------:R-:W-:-:S05]  /*0560*/  IMAD R20, R19, 0x4, R5 ;  /* 0x0000000413147824 */ /* 0x000fca00078e0205 */
[----:B0-----:R-:W-:Y:S04]  /*0570*/  STS [R20], R17 ;  /* 0x0000001114007388 */ /* 0x001fe80000000800 */
[----:B------:R-:W0:Y:S04]  /*0580*/  LDS R21, [R21+-0x10] ;  /* 0xfffff00015157984 */ /* 0x000e280000000800 */
[----:B0-----:R0:W-:Y:S02]  /*0590*/  STS [R22], R21 ;  /* 0x0000001516007388 */ /* 0x0011e40000000800 */
.L_x_45:
[----:B------:R-:W-:Y:S05]  /*05a0*/  BSYNC.RECONVERGENT B0 ;  /* 0x0000000000007941 */ /* 0x000fea0003800200 */
.L_x_44:
[----:B------:R-:W-:Y:S01]  /*05b0*/  BSSY.RECONVERGENT B0, `(.L_x_46) ;  /* 0x000000e000007945 */ /* 0x000fe20003800200 */
[C---:B-1----:R-:W-:Y:S01]  /*05c0*/  IMAD.IADD R18, R4.reuse, 0x1, R25 ;  /* 0x0000000104127824 */ /* 0x042fe200078e0219 */
[----:B------:R-:W-:Y:S02]  /*05d0*/  IADD3 R20, PT, PT, R4, R23, RZ ;  /* 0x0000001704147210 */ /* 0x000fe40007ffe0ff */
[----:B------:R-:W-:Y:S05]  /*05e0*/  @P4 BRA `(.L_x_47) ;  /* 0x0000000000284947 */ /* 0x000fea0003800000 */
[----:B0-----:R-:W-:-:S05]  /*05f0*/  LOP3.LUT R22, R15, 0x1, RZ, 0xc, !PT ;  /* 0x000000010f167812 */ /* 0x001fca00078e0cff */
[----:B------:R-:W-:-:S04]  /*0600*/  IMAD R15, R22, R3, RZ ;  /* 0x00000003160f7224 */ /* 0x000fc800078e02ff */
[----:B------:R-:W-:-:S05]  /*0610*/  IMAD R15, R15, 0x4, R4 ;  /* 0x000000040f0f7824 */ /* 0x000fca00078e0204 */
[----:B------:R-:W-:Y:S04]  /*0620*/  LDS R17, [R15] ;  /* 0x000000000f117984 */ /* 0x000fe80000000800 */
[----:B------:R-:W0:Y:S04]  /*0630*/  LDS R22, [R15+0x8] ;  /* 0x000008000f167984 */ /* 0x000e280000000800 */
[----:B------:R-:W1:Y:S01]  /*0640*/  LDS R19, [R15+0x4] ;  /* 0x000004000f137984 */ /* 0x000e620000000800 */
[----:B0-----:R-:W-:Y:S01]  /*0650*/  FADD R17, R17, R22 ;  /* 0x0000001611117221 */ /* 0x001fe20000000000 */
[----:B-1----:R-:W-:-:S04]  /*0660*/  FMUL R22, R10, R19 ;  /* 0x000000130a167220 */ /* 0x002fc80000400000 */
[----:B------:R-:W-:-:S05]  /*0670*/  FFMA R17, R17, UR5, R22 ;  /* 0x0000000511117c23 */ /* 0x000fca0008000016 */
[----:B------:R1:W-:Y:S02]  /*0680*/  STS [R20], R17 ;  /* 0x0000001114007388 */ /* 0x0003e40000000800 */
.L_x_47:
[----:B------:R-:W-:Y:S05]  /*0690*/  BSYNC.RECONVERGENT B0 ;  /* 0x0000000000007941 */ /* 0x000fea0003800200 */
.L_x_46:
[----:B------:R-:W-:Y:S06]  /*06a0*/  BAR.SYNC.DEFER_BLOCKING 0x0 ;  /* 0x0000000000007b1d */ /* 0x000fec0000010000 */
[----:B------:R-:W-:Y:S04]  /*06b0*/  BSSY.RECONVERGENT B0, `(.L_x_48) ;  /* 0x000000b000007945 */ /* 0x000fe80003800200 */
[----:B------:R-:W-:Y:S05]  /*06c0*/  @P0 BRA `(.L_x_49) ;  /* 0x0000000000240947 */ /* 0x000fea0003800000 */
[----:B------:R-:W2:Y:S01]  /*06d0*/  LDS R15, [R20] ;  /* 0x00000000140f7984 */ /* 0x000ea20000000800 */
[C---:B------:R-:W-:Y:S01]  /*06e0*/  IMAD.IADD R19, R11.reuse, 0x1, R2 ;  /* 0x000000010b137824 */ /* 0x040fe200078e0202 */
[----:B------:R-:W-:Y:S01]  /*06f0*/  IADD3 R11, PT, PT, R11, 0x2, RZ ;  /* 0x000000020b0b7810 */ /* 0x000fe20007ffe0ff */
[----:B-1----:R-:W-:Y:S02]  /*0700*/  IMAD R17, R13, 0x4, R20 ;  /* 0x000000040d117824 */ /* 0x002fe400078e0214 */
[C---:B------:R-:W-:Y:S01]  /*0710*/  IMAD R24, R19.reuse, 0x4, R6 ;  /* 0x0000000413187824 */ /* 0x040fe200078e0206 */
[----:B0-----:R-:W-:-:S05]  /*0720*/  LEA R22, R19, R5, 0x2 ;  /* 0x0000000513167211 */ /* 0x001fca00078e10ff */
[----:B--2---:R-:W-:Y:S04]  /*0730*/  STS [R22], R15 ;  /* 0x0000000f16007388 */ /* 0x004fe80000000800 */
[----:B------:R-:W0:Y:S04]  /*0740*/  LDS R17, [R17+-0x18] ;  /* 0xffffe80011117984 */ /* 0x000e280000000800 */
[----:B0-----:R2:W-:Y:S02]  /*0750*/  STS [R24], R17 ;  /* 0x0000001118007388 */ /* 0x0015e40000000800 */
.L_x_49:
[----:B------:R-:W-:Y:S05]  /*0760*/  BSYNC.RECONVERGENT B0 ;  /* 0x0000000000007941 */ /* 0x000fea0003800200 */
.L_x_48:
[----:B------:R-:W-:Y:S04]  /*0770*/  BSSY.RECONVERGENT B0, `(.L_x_50) ;  /* 0x000000c000007945 */ /* 0x000fe80003800200 */
[----:B------:R-:W-:Y:S05]  /*0780*/  @P6 BRA `(.L_x_51) ;  /* 0x0000000000286947 */ /* 0x000fea0003800000 */
[----:B------:R-:W-:-:S05]  /*0790*/  LOP3.LUT R16, R16, 0x1, RZ, 0xc, !PT ;  /* 0x0000000110107812 */ /* 0x000fca00078e0cff */
[----:B------:R-:W-:-:S04]  /*07a0*/  IMAD R15, R16, R3, RZ ;  /* 0x00000003100f7224 */ /* 0x000fc800078e02ff */
[----:B------:R-:W-:-:S05]  /*07b0*/  IMAD R15, R15, 0x4, R4 ;  /* 0x000000040f0f7824 */ /* 0x000fca00078e0204 */
[----:B------:R-:W-:Y:S04]  /*07c0*/  LDS R16, [R15] ;  /* 0x000000000f107984 */ /* 0x000fe80000000800 */
[----:B-12---:R-:W1:Y:S04]  /*07d0*/  LDS R17, [R15+0x8] ;  /* 0x000008000f117984 */ /* 0x006e680000000800 */
[----:B------:R-:W2:Y:S01]  /*07e0*/  LDS R19, [R15+0x4] ;  /* 0x000004000f137984 */ /* 0x000ea20000000800 */
[----:B-1----:R-:W-:Y:S01]  /*07f0*/  FADD R16, R16, R17 ;  /* 0x0000001110107221 */ /* 0x002fe20000000000 */
[----:B--2---:R-:W-:-:S04]  /*0800*/  FMUL R19, R10, R19 ;  /* 0x000000130a137220 */ /* 0x004fc80000400000 */
[----:B------:R-:W-:-:S05]  /*0810*/  FFMA R19, R16, UR5, R19 ;  /* 0x0000000510137c23 */ /* 0x000fca0008000013 */
[----:B------:R3:W-:Y:S02]  /*0820*/  STS [R18], R19 ;  /* 0x0000001312007388 */ /* 0x0007e40000000800 */
.L_x_51:
[----:B------:R-:W-:Y:S05]  /*0830*/  BSYNC.RECONVERGENT B0 ;  /* 0x0000000000007941 */ /* 0x000fea0003800200 */
.L_x_50:
[----:B------:R-:W-:Y:S06]  /*0840*/  BAR.SYNC.DEFER_BLOCKING 0x0 ;  /* 0x0000000000007b1d */ /* 0x000fec0000010000 */
[----:B------:R-:W-:Y:S04]  /*0850*/  BSSY.RECONVERGENT B0, `(.L_x_52) ;  /* 0x000000b000007945 */ /* 0x000fe80003800200 */
[----:B------:R-:W-:Y:S05]  /*0860*/  @P0 BRA `(.L_x_53) ;  /* 0x0000000000240947 */ /* 0x000fea0003800000 */
[----:B------:R-:W4:Y:S01]  /*0870*/  LDS R15, [R18] ;  /* 0x00000000120f7984 */ /* 0x000f220000000800 */
[C---:B-12---:R-:W-:Y:S01]  /*0880*/  IMAD.IADD R17, R11.reuse, 0x1, R2 ;  /* 0x000000010b117824 */ /* 0x046fe200078e0202 */
[----:B------:R-:W-:Y:S01]  /*0890*/  IADD3 R11, PT, PT, R11, 0x2, RZ ;  /* 0x000000020b0b7810 */ /* 0x000fe20007ffe0ff */
[----:B------:R-:W-:-:S03]  /*08a0*/  IMAD R16, R13, 0x4, R18 ;  /* 0x000000040d107824 */ /* 0x000fc600078e0212 */
[C---:B------:R-:W-:Y:S01]  /*08b0*/  LEA R20, R17.reuse, R5, 0x2 ;  /* 0x0000000511147211 */ /* 0x040fe200078e10ff */
[----:B------:R-:W-:-:S04]  /*08c0*/  IMAD R17, R17, 0x4, R6 ;  /* 0x0000000411117824 */ /* 0x000fc800078e0206 */
[----:B----4-:R-:W-:Y:S04]  /*08d0*/  STS [R20], R15 ;  /* 0x0000000f14007388 */ /* 0x010fe80000000800 */
[----:B------:R-:W1:Y:S04]  /*08e0*/  LDS R16, [R16+-0x20] ;  /* 0xffffe00010107984 */ /* 0x000e680000000800 */
[----:B-1----:R4:W-:Y:S02]  /*08f0*/  STS [R17], R16 ;  /* 0x0000001011007388 */ /* 0x0029e40000000800 */
.L_x_53:
[----:B------:R-:W-:Y:S05]  /*0900*/  BSYNC.RECONVERGENT B0 ;  /* 0x0000000000007941 */ /* 0x000fea0003800200 */
.L_x_52:
[----:B------:R-:W-:Y:S01]  /*0910*/  VIADD R13, R13, 0xfffffff8 ;  /* 0xfffffff80d0d7836 */ /* 0x000fe20000000000 */
[----:B------:R-:W-:Y:S04]  /*0920*/  BSSY.RECONVERGENT B0, `(.L_x_54) ;  /* 0x0000012000007945 */ /* 0x000fe80003800200 */
[----:B------:R-:W-:Y:S02]  /*0930*/  SHF.R.U32.HI R15, RZ, 0x1, R13 ;  /* 0x00000001ff0f7819 */ /* 0x000fe4000001160d */
[----:B------:R-:W-:Y:S02]  /*0940*/  ISETP.GE.AND P2, PT, R2, R13, PT ;  /* 0x0000000d0200720c */ /* 0x000fe40003f46270 */
[----:B----4-:R-:W-:-:S04]  /*0950*/  LOP3.LUT R16, R15, 0x1, RZ, 0xc0, !PT ;  /* 0x000000010f107812 */ /* 0x010fc800078ec0ff */
[----:B------:R-:W-:-:S04]  /*0960*/  ISETP.NE.U32.AND P1, PT, R16, 0x1, PT ;  /* 0x000000011000780c */ /* 0x000fc80003f25070 */
[----:B-12---:R-:W-:-:S05]  /*0970*/  SEL R17, R7, RZ, !P1 ;  /* 0x000000ff07117207 */ /* 0x006fca0004800000 */
[----:B---3--:R-:W-:Y:S01]  /*0980*/  IMAD.IADD R18, R4, 0x1, R17 ;  /* 0x0000000104127824 */ /* 0x008fe200078e0211 */
[----:B------:R-:W-:Y:S06]  /*0990*/  @P2 BRA `(.L_x_55) ;  /* 0x0000000000282947 */ /* 0x000fec0003800000 */
[----:B------:R-:W-:-:S05]  /*09a0*/  LOP3.LUT R16, R15, 0x1, RZ, 0xc, !PT ;  /* 0x000000010f107812 */ /* 0x000fca00078e0cff */
[----:B------:R-:W-:-:S05]  /*09b0*/  IMAD R15, R16, R3, RZ ;  /* 0x00000003100f7224 */ /* 0x000fca00078e02ff */
[----:B------:R-:W-:-:S05]  /*09c0*/  LEA R15, R15, R4, 0x2 ;  /* 0x000000040f0f7211 */ /* 0x000fca00078e10ff */
[----:B------:R-:W-:Y:S04]  /*09d0*/  LDS R16, [R15] ;  /* 0x000000000f107984 */ /* 0x000fe80000000800 */
[----:B------:R-:W1:Y:S04]  /*09e0*/  LDS R17, [R15+0x8] ;  /* 0x000008000f117984 */ /* 0x000e680000000800 */
[----:B------:R-:W2:Y:S01]  /*09f0*/  LDS R19, [R15+0x4] ;  /* 0x000004000f137984 */ /* 0x000ea20000000800 */
[----:B-1----:R-:W-:Y:S01]  /*0a00*/  FADD R16, R16, R17 ;  /* 0x0000001110107221 */ /* 0x002fe20000000000 */
[----:B--2---:R-:W-:-:S04]  /*0a10*/  FMUL R19, R10, R19 ;  /* 0x000000130a137220 */ /* 0x004fc80000400000 */
[----:B------:R-:W-:-:S05]  /*0a20*/  FFMA R16, R16, UR5, R19 ;  /* 0x0000000510107c23 */ /* 0x000fca0008000013 */
[----:B------:R1:W-:Y:S02]  /*0a30*/  STS [R18], R16 ;  /* 0x0000001012007388 */ /* 0x0003e40000000800 */
.L_x_55:
[----:B------:R-:W-:Y:S05]  /*0a40*/  BSYNC.RECONVERGENT B0 ;  /* 0x0000000000007941 */ /* 0x000fea0003800200 */
.L_x_54:
[----:B------:R-:W-:Y:S01]  /*0a50*/  UIADD3 UR4, UPT, UPT, UR4, 0x4, URZ ;  /* 0x0000000404047890 */ /* 0x000fe2000fffe0ff */
[----:B------:R-:W-:Y:S05]  /*0a60*/  BAR.SYNC.DEFER_BLOCKING 0x0 ;  /* 0x0000000000007b1d */ /* 0x000fea0000010000 */
[----:B------:R-:W-:Y:S01]  /*0a70*/  ISETP.NE.AND P1, PT, R14, UR4, PT ;  /* 0x000000040e007c0c */ /* 0x000fe2000bf25270 */
[----:B------:R-:W-:Y:S04]  /*0a80*/  BSSY.RECONVERGENT B0, `(.L_x_56) ;  /* 0x000000b000007945 */ /* 0x000fe80003800200 */
[----:B------:R-:W-:Y:S08]  /*0a90*/  @P0 BRA `(.L_x_57) ;  /* 0x0000000000240947 */ /* 0x000ff00003800000 */
[----:B------:R-:W2:Y:S01]  /*0aa0*/  LDS R15, [R18] ;  /* 0x00000000120f7984 */ /* 0x000ea20000000800 */
[----:B------:R-:W-:Y:S01]  /*0ab0*/  IMAD.IADD R17, R11, 0x1, R2 ;  /* 0x000000010b117824 */ /* 0x000fe200078e0202 */
[----:B-1----:R-:W-:Y:S01]  /*0ac0*/  LEA R16, R13, R18, 0x2 ;  /* 0x000000120d107211 */ /* 0x002fe200078e10ff */
[----:B------:R-:W-:Y:S02]  /*0ad0*/  VIADD R11, R11, 0x2 ;  /* 0x000000020b0b7836 */ /* 0x000fe40000000000 */
[C---:B------:R-:W-:Y:S02]  /*0ae0*/  IMAD R20, R17.reuse, 0x4, R5 ;  /* 0x0000000411147824 */ /* 0x040fe400078e0205 */
[----:B------:R-:W-:-:S03]  /*0af0*/  IMAD R17, R17, 0x4, R6 ;  /* 0x0000000411117824 */ /* 0x000fc600078e0206 */
[----:B--2---:R-:W-:Y:S04]  /*0b00*/  STS [R20], R15 ;  /* 0x0000000f14007388 */ /* 0x004fe80000000800 */
[----:B------:R-:W1:Y:S04]  /*0b10*/  LDS R16, [R16+-0x8] ;  /* 0xfffff80010107984 */ /* 0x000e680000000800 */
[----:B-1----:R2:W-:Y:S02]  /*0b20*/  STS [R17], R16 ;  /* 0x0000001011007388 */ /* 0x0025e40000000800 */
.L_x_57:
[----:B------:R-:W-:Y:S05]  /*0b30*/  BSYNC.RECONVERGENT B0 ;  /* 0x0000000000007941 */ /* 0x000fea0003800200 */
.L_x_56:
[----:B------:R-:W-:Y:S05]  /*0b40*/  @P1 BRA `(.L_x_58) ;  /* 0xfffffff400e01947 */ /* 0x000fea000383ffff */
.L_x_41:
[----:B------:R-:W-:-:S13]  /*0b50*/  ISETP.NE.AND P0, PT, R12, RZ, PT ;  /* 0x000000ff0c00720c */ /* 0x000fda0003f05270 */
[----:B------:R-:W-:Y:S05]  /*0b60*/  @!P0 BRA `(.L_x_40) ;  /* 0x0000000000a88947 */ /* 0x000fea0003800000 */
[----:B------:R-:W-:Y:S01]  /*0b70*/  LEA R9, R13, R9, 0x2 ;  /* 0x000000090d097211 */ /* 0x000fe200078e10ff */
[----:B------:R-:W-:Y:S01]  /*0b80*/  IMAD.MOV R12, RZ, RZ, -R12 ;  /* 0x000000ffff0c7224 */ /* 0x000fe200078e0a0c */
[----:B------:R-:W3:Y:S02]  /*0b90*/  LDCU UR4, c[0x3][URZ] ;  /* 0x00c00000ff0477ac */ /* 0x000ee40008000800 */
[----:B------:R-:W-:-:S07]  /*0ba0*/  IADD3 R8, PT, PT, R9, -0x10, R8 ;  /* 0xfffffff009087810 */ /* 0x000fce0007ffe008 */
.L_x_63:
[----:B------:R-:W-:Y:S01]  /*0bb0*/  IADD3 R13, PT, PT, R13, -0x2, RZ ;  /* 0xfffffffe0d0d7810 */ /* 0x000fe20007ffe0ff */
[----:B------:R-:W-:Y:S03]  /*0bc0*/  BSSY.RECONVERGENT B0, `(.L_x_59) ;  /* 0x0000012000007945 */ /* 0x000fe60003800200 */
[----:B------:R-:W-:Y:S02]  /*0bd0*/  SHF.R.U32.HI R9, RZ, 0x1, R13 ;  /* 0x00000001ff097819 */ /* 0x000fe4000001160d */
[----:B------:R-:W-:Y:S02]  /*0be0*/  ISETP.GE.AND P1, PT, R2, R13, PT ;  /* 0x0000000d0200720c */ /* 0x000fe40003f26270 */
[----:B0--3--:R-:W-:-:S04]  /*0bf0*/  LOP3.LUT R14, R9, 0x1, RZ, 0xc0, !PT ;  /* 0x00000001090e7812 */ /* 0x009fc800078ec0ff */
[----:B------:R-:W-:-:S04]  /*0c00*/  ISETP.NE.U32.AND P0, PT, R14, 0x1, PT ;  /* 0x000000010e00780c */ /* 0x000fc80003f05070 */
[----:B------:R-:W-:-:S05]  /*0c10*/  SEL R19, R7, RZ, !P0 ;  /* 0x000000ff07137207 */ /* 0x000fca0004000000 */
[----:B0-----:R-:W-:Y:S01]  /*0c20*/  IMAD.IADD R21, R4, 0x1, R19 ;  /* 0x0000000104157824 */ /* 0x001fe200078e0213 */
[----:B------:R-:W-:Y:S06]  /*0c30*/  @P1 BRA `(.L_x_60) ;  /* 0x0000000000281947 */ /* 0x000fec0003800000 */
[----:B------:R-:W-:-:S05]  /*0c40*/  LOP3.LUT R14, R9, 0x1, RZ, 0xc, !PT ;  /* 0x00000001090e7812 */ /* 0x000fca00078e0cff */
[----:B------:R-:W-:-:S05]  /*0c50*/  IMAD R9, R14, R3, RZ ;  /* 0x000000030e097224 */ /* 0x000fca00078e02ff */
[----:B------:R-:W-:-:S05]  /*0c60*/  LEA R9, R9, R4, 0x2 ;  /* 0x0000000409097211 */ /* 0x000fca00078e10ff */
[----:B------:R-:W-:Y:S04]  /*0c70*/  LDS R14, [R9] ;  /* 0x00000000090e7984 */ /* 0x000fe80000000800 */
[----:B------:R-:W0:Y:S04]  /*0c80*/  LDS R15, [R9+0x8] ;  /* 0x00000800090f7984 */ /* 0x000e280000000800 */
[----:B--2---:R-:W2:Y:S01]  /*0c90*/  LDS R17, [R9+0x4] ;  /* 0x0000040009117984 */ /* 0x004ea20000000800 */
[----:B0-----:R-:W-:Y:S01]  /*0ca0*/  FADD R14, R14, R15 ;  /* 0x0000000f0e0e7221 */ /* 0x001fe20000000000 */
[----:B--2---:R-:W-:-:S04]  /*0cb0*/  FMUL R17, R10, R17 ;  /* 0x000000110a117220 */ /* 0x004fc80000400000 */
[----:B---3--:R-:W-:-:S05]  /*0cc0*/  FFMA R14, R14, UR4, R17 ;  /* 0x000000040e0e7c23 */ /* 0x008fca0008000011 */
[----:B------:R0:W-:Y:S02]  /*0cd0*/  STS [R21], R14 ;  /* 0x0000000e15007388 */ /* 0x0001e40000000800 */
.L_x_60:
[----:B---3--:R-:W-:Y:S05]  /*0ce0*/  BSYNC.RECONVERGENT B0 ;  /* 0x0000000000007941 */ /* 0x008fea0003800200 */
.L_x_59:
[----:B------:R-:W-:Y:S01]  /*0cf0*/  BAR.SYNC.DEFER_BLOCKING 0x0 ;  /* 0x0000000000007b1d */ /* 0x000fe20000010000 */
[----:B------:R-:W-:Y:S01]  /*0d00*/  ISETP.GT.U32.AND P1, PT, R2, 0x1, PT ;  /* 0x000000010200780c */ /* 0x000fe20003f24070 */
[----:B------:R-:W-:-:S04]  /*0d10*/  VIADD R12, R12, 0x1 ;  /* 0x000000010c0c7836 */ /* 0x000fc80000000000 */
[----:B------:R-:W-:Y:S01]  /*0d20*/  BSSY.RECONVERGENT B0, `(.L_x_61) ;  /* 0x000000c000007945 */ /* 0x000fe20003800200 */
[----:B------:R-:W-:-:S07]  /*0d30*/  ISETP.NE.AND P0, PT, R12, RZ, PT ;  /* 0x000000ff0c00720c */ /* 0x000fce0003f05270 */
[----:B------:R-:W-:Y:S06]  /*0d40*/  @P1 BRA `(.L_x_62) ;  /* 0x0000000000241947 */ /* 0x000fec0003800000 */
[----:B------:R-:W3:Y:S01]  /*0d50*/  LDS R9, [R21] ;  /* 0x0000000015097984 */ /* 0x000ee20000000800 */
[----:B------:R-:W-:Y:S02]  /*0d60*/  IADD3 R15, PT, PT, R11, R2, RZ ;  /* 0x000000020b0f7210 */ /* 0x000fe40007ffe0ff */
[----:B0-----:R-:W-:Y:S02]  /*0d70*/  IADD3 R14, PT, PT, R19, R8, RZ ;  /* 0x00000008130e7210 */ /* 0x001fe40007ffe0ff */
[----:B------:R-:W-:Y:S01]  /*0d80*/  IADD3 R11, PT, PT, R11, 0x2, RZ ;  /* 0x000000020b0b7810 */ /* 0x000fe20007ffe0ff */
[C---:B-12---:R-:W-:Y:S02]  /*0d90*/  IMAD R16, R15.reuse, 0x4, R5 ;  /* 0x000000040f107824 */ /* 0x046fe400078e0205 */
[----:B------:R-:W-:-:S03]  /*0da0*/  IMAD R15, R15, 0x4, R6 ;  /* 0x000000040f0f7824 */ /* 0x000fc600078e0206 */
[----:B---3--:R-:W-:Y:S04]  /*0db0*/  STS [R16], R9 ;  /* 0x0000000910007388 */ /* 0x008fe80000000800 */
[----:B------:R-:W0:Y:S04]  /*0dc0*/  LDS R14, [R14] ;  /* 0x000000000e0e7984 */ /* 0x000e280000000800 */
[----:B0-----:R3:W-:Y:S02]  /*0dd0*/  STS [R15], R14 ;  /* 0x0000000e0f007388 */ /* 0x0017e40000000800 */
.L_x_62:
[----:B------:R-:W-:Y:S05]  /*0de0*/  BSYNC.RECONVERGENT B0 ;  /* 0x0000000000007941 */ /* 0x000fea0003800200 */
.L_x_61:
[----:B------:R-:W-:Y:S01]  /*0df0*/  VIADD R8, R8, 0xfffffff8 ;  /* 0xfffffff808087836 */ /* 0x000fe20000000000 */
[----:B------:R-:W-:Y:S06]  /*0e00*/  @P0 BRA `(.L_x_63) ;  /* 0xfffffffc00680947 */ /* 0x000fec000383ffff */
.L_x_40:
[C---:B0-----:R-:W-:Y:S01]  /*0e10*/  LEA R6, R3.reuse, R4, 0x3 ;  /* 0x0000000403067211 */ /* 0x041fe200078e18ff */
[----:B------:R-:W-:Y:S02]  /*0e20*/  IMAD R8, R3, 0xc, R4 ;  /* 0x0000000c03087824 */ /* 0x000fe400078e0204 */
[----:B------:R-:W0:Y:S02]  /*0e30*/  LDC.64 R2, c[0x0][0x388] ;  /* 0x0000e200ff027b82 */ /* 0x000e240000000a00 */
[----:B------:R-:W4:Y:S04]  /*0e40*/  LDS R7, [R6] ;  /* 0x0000000006077984 */ /* 0x000f280000000800 */
[----:B------:R-:W5:Y:S02]  /*0e50*/  LDS R9, [R8] ;  /* 0x0000000008097984 */ /* 0x000f640000000800 */
[----:B------:R-:W1:Y:S01]  /*0e60*/  LDC.64 R4, c[0x0][0x390] ;  /* 0x0000e400ff047b82 */ /* 0x000e620000000a00 */
[----:B0-----:R-:W-:-:S04]  /*0e70*/  IMAD.WIDE R2, R0, 0x4, R2 ;  /* 0x0000000400027825 */ /* 0x001fc800078e0202 */
[----:B-1----:R-:W-:Y:S01]  /*0e80*/  IMAD.WIDE R4, R0, 0x4, R4 ;  /* 0x0000000400047825 */ /* 0x002fe200078e0204 */
[----:B----4-:R-:W-:Y:S04]  /*0e90*/  STG.E desc[UR6][R2.64], R7 ;  /* 0x0000000702007986 */ /* 0x010fe8000c101906 */
[----:B-----5:R-:W-:Y:S01]  /*0ea0*/  STG.E desc[UR6][R4.64], R9 ;  /* 0x0000000904007986 */ /* 0x020fe2000c101906 */
[----:B------:R-:W-:Y:S05]  /*0eb0*/  EXIT ;  /* 0x000000000000794d */ /* 0x000fea0003800000 */
.L_x_64:
        /* <DEDUP_REMOVED lines=12> */
.L_x_92:


//--------------------- .text._Z15downTriangle_GAPfS_S_ --------------------------
	.section	.text._Z15downTriangle_GAPfS_S_,"ax",@progbits
	.align	128
        .global         _Z15downTriangle_GAPfS_S_
        .type           _Z15downTriangle_GAPfS_S_,@function
        .size           _Z15downTriangle_GAPfS_S_,(.L_x_93 - _Z15downTriangle_GAPfS_S_)
        .other          _Z15downTriangle_GAPfS_S_,@"STO_CUDA_ENTRY STV_DEFAULT"
_Z15downTriangle_GAPfS_S_:
.text._Z15downTriangle_GAPfS_S_:
[----:B------:R-:W-:Y:S01]  /*0000*/  LDC R1, c[0x0][0x37c] ;  /* 0x0000df00ff017b82 */ /* 0x000fe20000000800 */
[----:B------:R-:W0:Y:S01]  /*0010*/  S2R R0, SR_TID.X ;  /* 0x0000000000007919 */ /* 0x000e220000002100 */
[----:B------:R-:W1:Y:S06]  /*0020*/  LDCU UR14, c[0x0][0x360] ;  /* 0x00006c00ff0e77ac */ /* 0x000e6c0008000800 */
[----:B------:R-:W2:Y:S01]  /*0030*/  LDC.64 R4, c[0x0][0x388] ;  /* 0x0000e200ff047b82 */ /* 0x000ea20000000a00 */
[----:B------:R-:W0:Y:S01]  /*0040*/  S2R R3, SR_CTAID.X ;  /* 0x0000000000037919 */ /* 0x000e220000002500 */
[----:B------:R-:W1:Y:S01]  /*0050*/  LDCU UR5, c[0x0][0x370] ;  /* 0x00006e00ff0577ac */ /* 0x000e620008000800 */
[----:B------:R-:W3:Y:S05]  /*0060*/  LDCU.64 UR12, c[0x0][0x358] ;  /* 0x00006b00ff0c77ac */ /* 0x000eea0008000a00 */
[----:B------:R-:W4:Y:S01]  /*0070*/  LDC.64 R6, c[0x0][0x390] ;  /* 0x0000e400ff067b82 */ /* 0x000f220000000a00 */
[----:B-1----:R-:W-:-:S02]  /*0080*/  UIMAD UR5, UR14, UR5, -0x1 ;  /* 0xffffffff0e0574a4 */ /* 0x002fc4000f8e0205 */
[----:B0-----:R-:W-:-:S04]  /*0090*/  IMAD R9, R3, UR14, R0 ;  /* 0x0000000e03097c24 */ /* 0x001fc8000f8e0200 */
[C---:B------:R-:W-:Y:S02]  /*00a0*/  VIADD R2, R9.reuse, -UR14 ;  /* 0x8000000e09027c36 */ /* 0x040fe40008000000 */
[----:B----4-:R-:W-:-:S03]  /*00b0*/  IMAD.WIDE R6, R9, 0x4, R6 ;  /* 0x0000000409067825 */ /* 0x010fc600078e0206 */
[----:B------:R-:W-:-:S03]  /*00c0*/  LOP3.LUT R11, R2, UR5, RZ, 0xc0, !PT ;  /* 0x00000005020b7c12 */ /* 0x000fc6000f8ec0ff */
[----:B---3--:R-:W3:Y:S02]  /*00d0*/  LDG.E R6, desc[UR12][R6.64] ;  /* 0x0000000c06067981 */ /* 0x008ee4000c1e1900 */
[----:B--2---:R-:W-:-:S06]  /*00e0*/  IMAD.WIDE R4, R11, 0x4, R4 ;  /* 0x000000040b047825 */ /* 0x004fcc00078e0204 */
[----:B------:R0:W2:Y:S01]  /*00f0*/  LDG.E R4, desc[UR12][R4.64] ;  /* 0x0000000c04047981 */ /* 0x0000a2000c1e1900 */
[----:B------:R-:W1:Y:S01]  /*0100*/  S2UR UR7, SR_CgaCtaId ;  /* 0x00000000000779c3 */ /* 0x000e620000008800 */
[----:B------:R-:W-:Y:S01]  /*0110*/  UIADD3 UR10, UPT, UPT, UR14, 0x2, URZ ;  /* 0x000000020e0a7890 */ /* 0x000fe2000fffe0ff */
[C---:B------:R-:W-:Y:S01]  /*0120*/  IMAD.SHL.U32 R8, R0.reuse, 0x40000000, RZ ;  /* 0x4000000000087824 */ /* 0x040fe200078e00ff */
[----:B------:R-:W-:Y:S02]  /*0130*/  SHF.R.U32.HI R2, RZ, 0x1, R0 ;  /* 0x00000001ff027819 */ /* 0x000fe40000011600 */
[----:B------:R-:W-:Y:S01]  /*0140*/  USHF.R.U32.HI UR4, URZ, 0x1, UR10 ;  /* 0x00000001ff047899 */ /* 0x000fe2000801160a */
[----:B------:R-:W-:Y:S02]  /*0150*/  LOP3.LUT R11, R0, 0x1, RZ, 0xc0, !PT ;  /* 0x00000001000b7812 */ /* 0x000fe400078ec0ff */
[----:B------:R-:W-:Y:S01]  /*0160*/  SHF.R.S32.HI R8, RZ, 0x1f, R8 ;  /* 0x0000001fff087819 */ /* 0x000fe20000011408 */
[----:B------:R-:W-:-:S02]  /*0170*/  UMOV UR6, 0x400 ;  /* 0x0000040000067882 */ /* 0x000fc40000000000 */
[C-C-:B0-----:R-:W-:Y:S02]  /*0180*/  IADD3 R5, PT, PT, R11.reuse, UR4, -R2.reuse ;  /* 0x000000040b057c10 */ /* 0x141fe4000fffe802 */
[----:B------:R-:W-:Y:S02]  /*0190*/  LOP3.LUT R8, R8, UR10, RZ, 0xc0, !PT ;  /* 0x0000000a08087c12 */ /* 0x000fe4000f8ec0ff */
[----:B------:R-:W-:Y:S02]  /*01a0*/  IADD3 R11, PT, PT, R11, UR4, R2 ;  /* 0x000000040b0b7c10 */ /* 0x000fe4000fffe002 */
[----:B------:R-:W-:-:S03]  /*01b0*/  IADD3 R5, PT, PT, R8, R5, RZ ;  /* 0x0000000508057210 */ /* 0x000fc60007ffe0ff */
[----:B------:R-:W-:Y:S01]  /*01c0*/  IMAD.IADD R11, R8, 0x1, R11 ;  /* 0x00000001080b7824 */ /* 0x000fe200078e020b */
[----:B-1----:R-:W-:-:S06]  /*01d0*/  ULEA UR6, UR7, UR6, 0x18 ;  /* 0x0000000607067291 */ /* 0x002fcc000f8ec0ff */
[----:B------:R-:W-:Y:S02]  /*01e0*/  LEA R5, R5, UR6, 0x2 ;  /* 0x0000000605057c11 */ /* 0x000fe4000f8e10ff */
[----:B------:R-:W-:Y:S01]  /*01f0*/  LEA R11, R11, UR6, 0x2 ;  /* 0x000000060b0b7c11 */ /* 0x000fe2000f8e10ff */
[----:B------:R-:W-:Y:S02]  /*0200*/  UISETP.GE.U32.AND UP0, UPT, UR14, 0x2, UPT ;  /* 0x000000020e00788c */ /* 0x000fe4000bf06070 */
[----:B------:R-:W-:-:S06]  /*0210*/  USHF.R.U32.HI UR7, URZ, 0x1, UR14 ;  /* 0x00000001ff077899 */ /* 0x000fcc000801160e */
[----:B------:R-:W-:-:S04]  /*0220*/  IADD3 R2, PT, PT, R9, -UR7, RZ ;  /* 0x8000000709027c10 */ /* 0x000fc8000fffe0ff */
[----:B------:R-:W-:Y:S01]  /*0230*/  LOP3.LUT R2, R2, UR5, RZ, 0xc0, !PT ;  /* 0x0000000502027c12 */ /* 0x000fe2000f8ec0ff */
[----:B--2---:R0:W-:Y:S04]  /*0240*/  STS [R5+-0x8], R4 ;  /* 0xfffff80405007388 */ /* 0x0041e80000000800 */
[----:B---3--:R0:W-:Y:S01]  /*0250*/  STS [R11], R6 ;  /* 0x000000060b007388 */ /* 0x0081e20000000800 */
[----:B------:R-:W-:Y:S05]  /*0260*/  BRA.U !UP0, `(.L_x_65) ;  /* 0x0000000908e47547 */ /* 0x000fea000b800000 */
[----:B0-----:R-:W0:Y:S01]  /*0270*/  LDC R5, c[0x3][RZ] ;  /* 0x00c00000ff057b82 */ /* 0x001e220000000800 */
[----:B------:R-:W-:Y:S01]  /*0280*/  UISETP.LT.U32.AND UP0, UPT, UR4, 0x2, UPT ;  /* 0x000000020400788c */ /* 0x000fe2000bf01070 */
[----:B------:R-:W-:Y:S01]  /*0290*/  VIADD R11, R0, 0x1 ;  /* 0x00000001000b7836 */ /* 0x000fe20000000000 */
[----:B------:R-:W-:Y:S02]  /*02a0*/  UIADD3 UR11, UPT, UPT, UR4, -0x2, URZ ;  /* 0xfffffffe040b7890 */ /* 0x000fe4000fffe0ff */
[----:B------:R-:W-:Y:S02]  /*02b0*/  USEL UR5, UR4, 0x2, UP0 ;  /* 0x0000000204057887 */ /* 0x000fe40008000000 */
[----:B------:R-:W-:Y:S02]  /*02c0*/  IADD3 R12, PT, PT, -R11, UR10, RZ ;  /* 0x0000000a0b0c7c10 */ /* 0x000fe4000fffe1ff */
[----:B------:R-:W-:-:S04]  /*02d0*/  UIADD3 UR5, UPT, UPT, UR4, UR5, URZ ;  /* 0x0000000504057290 */ /* 0x000fc8000fffe0ff */
[----:B------:R-:W-:-:S04]  /*02e0*/  ULOP3.LUT UR5, UR5, 0x1, URZ, 0xc0, !UPT ;  /* 0x0000000105057892 */ /* 0x000fc8000f8ec0ff */
[----:B------:R-:W-:-:S03]  /*02f0*/  UISETP.NE.U32.AND UP0, UPT, UR5, 0x1, UPT ;  /* 0x000000010500788c */ /* 0x000fc6000bf05070 */
[----:B------:R-:W-:Y:S01]  /*0300*/  UMOV UR5, UR4 ;  /* 0x0000000400057c82 */ /* 0x000fe20008000000 */
[----:B0-----:R-:W-:-:S04]  /*0310*/  FADD R4, R5, R5 ;  /* 0x0000000505047221 */ /* 0x001fc80000000000 */
[----:B------:R-:W-:Y:S01]  /*0320*/  FADD R4, -R4, 1 ;  /* 0x3f80000004047421 */ /* 0x000fe20000000100 */
[----:B------:R-:W-:Y:S06]  /*0330*/  BRA.U !UP0, `(.L_x_66) ;  /* 0x00000005080c7547 */ /* 0x000fec000b800000 */
[----:B------:R-:W-:Y:S01]  /*0340*/  UIADD3 UR5, UPT, UPT, UR4, -0x1, URZ ;  /* 0xffffffff04057890 */ /* 0x000fe2000fffe0ff */
[----:B------:R-:W-:Y:S01]  /*0350*/  ISETP.NE.AND P0, PT, R3, RZ, PT ;  /* 0x000000ff0300720c */ /* 0x000fe20003f05270 */
[----:B------:R-:W-:Y:S01]  /*0360*/  ULOP3.LUT UR7, UR4, 0x1, URZ, 0xc0, !UPT ;  /* 0x0000000104077892 */ /* 0x000fe2000f8ec0ff */
[----:B------:R-:W-:Y:S01]  /*0370*/  BSSY.RECONVERGENT B0, `(.L_x_67) ;  /* 0x000003e000007945 */ /* 0x000fe20003800200 */
[----:B------:R-:W-:Y:S02]  /*0380*/  ULOP3.LUT UR8, UR5, 0x1, URZ, 0xc0, !UPT ;  /* 0x0000000105087892 */ /* 0x000fe4000f8ec0ff */
[----:B------:R-:W-:Y:S02]  /*0390*/  UISETP.NE.U32.AND UP0, UPT, UR7, 0x1, UPT ;  /* 0x000000010700788c */ /* 0x000fe4000bf05070 */
[----:B------:R-:W-:Y:S02]  /*03a0*/  UISETP.NE.U32.AND UP1, UPT, UR8, 0x1, UPT ;  /* 0x000000010800788c */ /* 0x000fe4000bf25070 */
[----:B------:R-:W-:-:S02]  /*03b0*/  USEL UR7, UR10, URZ, !UP0 ;  /* 0x000000ff0a077287 */ /* 0x000fc4000c000000 */
[----:B------:R-:W-:Y:S02]  /*03c0*/  USEL UR8, UR10, URZ, !UP1 ;  /* 0x000000ff0a087287 */ /* 0x000fe4000c800000 */
[----:B------:R-:W-:Y:S10]  /*03d0*/  @!P0 BRA `(.L_x_68) ;  /* 0x00000000003c8947 */ /* 0x000ff40003800000 */
[----:B------:R-:W-:-:S04]  /*03e0*/  ISETP.LT.AND P0, PT, R12, UR4, PT ;  /* 0x000000040c007c0c */ /* 0x000fc8000bf01270 */
[----:B------:R-:W-:-:S13]  /*03f0*/  ISETP.LT.U32.OR P0, PT, R11, UR5, P0 ;  /* 0x000000050b007c0c */ /* 0x000fda0008701470 */
[----:B------:R-:W-:Y:S05]  /*0400*/  @P0 BRA `(.L_x_69) ;  /* 0x0000000000d00947 */ /* 0x000fea0003800000 */
[C---:B------:R-:W-:Y:S01]  /*0410*/  IADD3 R6, PT, PT, R0.reuse, UR8, RZ ;  /* 0x0000000800067c10 */ /* 0x040fe2000fffe0ff */
[----:B------:R-:W-:-:S03]  /*0420*/  VIADD R10, R0, UR7 ;  /* 0x00000007000a7c36 */ /* 0x000fc60008000000 */
[----:B------:R-:W-:-:S05]  /*0430*/  LEA R6, R6, UR6, 0x2 ;  /* 0x0000000606067c11 */ /* 0x000fca000f8e10ff */
[----:B------:R-:W-:Y:S04]  /*0440*/  LDS R7, [R6] ;  /* 0x0000000006077984 */ /* 0x000fe80000000800 */
[----:B------:R-:W0:Y:S04]  /*0450*/  LDS R8, [R6+0x8] ;  /* 0x0000080006087984 */ /* 0x000e280000000800 */
[----:B------:R-:W1:Y:S01]  /*0460*/  LDS R9, [R6+0x4] ;  /* 0x0000040006097984 */ /* 0x000e620000000800 */
[----:B0-----:R-:W-:Y:S01]  /*0470*/  FADD R8, R7, R8 ;  /* 0x0000000807087221 */ /* 0x001fe20000000000 */
[----:B------:R-:W-:Y:S01]  /*0480*/  LEA R7, R10, UR6, 0x2 ;  /* 0x000000060a077c11 */ /* 0x000fe2000f8e10ff */
[----:B-1----:R-:W-:-:S04]  /*0490*/  FMUL R9, R4, R9 ;  /* 0x0000000904097220 */ /* 0x002fc80000400000 */
[----:B------:R-:W-:-:S05]  /*04a0*/  FFMA R8, R8, R5, R9 ;  /* 0x0000000508087223 */ /* 0x000fca0000000009 */
[----:B------:R0:W-:Y:S01]  /*04b0*/  STS [R7+0x4], R8 ;  /* 0x0000040807007388 */ /* 0x0001e20000000800 */
[----:B------:R-:W-:Y:S05]  /*04c0*/  BRA `(.L_x_69) ;  /* 0x0000000000a07947 */ /* 0x000fea0003800000 */
.L_x_68:
[----:B------:R-:W-:-:S04]  /*04d0*/  ISETP.LT.AND P0, PT, R12, UR4, PT ;  /* 0x000000040c007c0c */ /* 0x000fc8000bf01270 */
[----:B------:R-:W-:-:S13]  /*04e0*/  ISETP.LT.U32.OR P0, PT, R11, UR5, P0 ;  /* 0x000000050b007c0c */ /* 0x000fda0008701470 */
[----:B------:R-:W-:Y:S05]  /*04f0*/  @P0 BRA `(.L_x_69) ;  /* 0x0000000000940947 */ /* 0x000fea0003800000 */
[----:B------:R-:W-:-:S13]  /*0500*/  ISETP.NE.AND P0, PT, R0, UR11, PT ;  /* 0x0000000b00007c0c */ /* 0x000fda000bf05270 */
[----:B------:R-:W-:Y:S05]  /*0510*/  @!P0 BRA `(.L_x_70) ;  /* 0x0000000000648947 */ /* 0x000fea0003800000 */
[----:B------:R-:W-:-:S13]  /*0520*/  ISETP.NE.AND P0, PT, R11, UR4, PT ;  /* 0x000000040b007c0c */ /* 0x000fda000bf05270 */
[----:B------:R-:W-:Y:S05]  /*0530*/  @!P0 BRA `(.L_x_71) ;  /* 0x0000000000308947 */ /* 0x000fea0003800000 */
        /* <DEDUP_REMOVED lines=12> */
.L_x_71:
[C---:B------:R-:W-:Y:S01]  /*0600*/  IADD3 R6, PT, PT, R0.reuse, UR8, RZ ;  /* 0x0000000800067c10 */ /* 0x040fe2000fffe0ff */
[----:B------:R-:W-:-:S03]  /*0610*/  VIADD R9, R0, UR7 ;  /* 0x0000000700097c36 */ /* 0x000fc60008000000 */
[----:B------:R-:W-:Y:S02]  /*0620*/  LEA R8, R6, UR6, 0x2 ;  /* 0x0000000606087c11 */ /* 0x000fe4000f8e10ff */
[----:B------:R-:W-:-:S03]  /*0630*/  LEA R9, R9, UR6, 0x2 ;  /* 0x0000000609097c11 */ /* 0x000fc6000f8e10ff */
[----:B------:R-:W0:Y:S04]  /*0640*/  LDS R6, [R8+0x8] ;  /* 0x0000080008067984 */ /* 0x000e280000000800 */
[----:B------:R-:W1:Y:S01]  /*0650*/  LDS R7, [R8+0x4] ;  /* 0x0000040008077984 */ /* 0x000e620000000800 */
[----:B0-----:R-:W-:Y:S01]  /*0660*/  FADD R6, R6, R6 ;  /* 0x0000000606067221 */ /* 0x001fe20000000000 */
[----:B-1----:R-:W-:-:S04]  /*0670*/  FMUL R7, R4, R7 ;  /* 0x0000000704077220 */ /* 0x002fc80000400000 */
[----:B------:R-:W-:-:S05]  /*0680*/  FFMA R6, R6, R5, R7 ;  /* 0x0000000506067223 */ /* 0x000fca0000000007 */
[----:B------:R3:W-:Y:S01]  /*0690*/  STS [R9+0x4], R6 ;  /* 0x0000040609007388 */ /* 0x0007e20000000800 */
[----:B------:R-:W-:Y:S05]  /*06a0*/  BRA `(.L_x_69) ;  /* 0x0000000000287947 */ /* 0x000fea0003800000 */
.L_x_70:
[C---:B------:R-:W-:Y:S01]  /*06b0*/  IADD3 R6, PT, PT, R0.reuse, UR8, RZ ;  /* 0x0000000800067c10 */ /* 0x040fe2000fffe0ff */
[----:B------:R-:W-:-:S03]  /*06c0*/  VIADD R9, R0, UR7 ;  /* 0x0000000700097c36 */ /* 0x000fc60008000000 */
[----:B------:R-:W-:Y:S02]  /*06d0*/  LEA R8, R6, UR6, 0x2 ;  /* 0x0000000606087c11 */ /* 0x000fe4000f8e10ff */
[----:B------:R-:W-:-:S03]  /*06e0*/  LEA R9, R9, UR6, 0x2 ;  /* 0x0000000609097c11 */ /* 0x000fc6000f8e10ff */
[----:B------:R-:W0:Y:S04]  /*06f0*/  LDS R6, [R8] ;  /* 0x0000000008067984 */ /* 0x000e280000000800 */
[----:B------:R-:W1:Y:S01]  /*0700*/  LDS R7, [R8+0x4] ;  /* 0x0000040008077984 */ /* 0x000e620000000800 */
[----:B0-----:R-:W-:Y:S01]  /*0710*/  FADD R6, R6, R6 ;  /* 0x0000000606067221 */ /* 0x001fe20000000000 */
[----:B-1----:R-:W-:-:S04]  /*0720*/  FMUL R7, R4, R7 ;  /* 0x0000000704077220 */ /* 0x002fc80000400000 */
[----:B------:R-:W-:-:S05]  /*0730*/  FFMA R6, R6, R5, R7 ;  /* 0x0000000506067223 */ /* 0x000fca0000000007 */
[----:B------:R1:W-:Y:S02]  /*0740*/  STS [R9+0x4], R6 ;  /* 0x0000040609007388 */ /* 0x0003e40000000800 */
.L_x_69:
[----:B------:R-:W-:Y:S05]  /*0750*/  BSYNC.RECONVERGENT B0 ;  /* 0x0000000000007941 */ /* 0x000fea0003800200 */
.L_x_67:
[----:B------:R-:W-:Y:S06]  /*0760*/  BAR.SYNC.DEFER_BLOCKING 0x0 ;  /* 0x0000000000007b1d */ /* 0x000fec0000010000 */
.L_x_66:
[----:B------:R-:W-:-:S09]  /*0770*/  UISETP.GE.U32.AND UP0, UPT, UR14, 0x4, UPT ;  /* 0x000000040e00788c */ /* 0x000fd2000bf06070 */
[----:B------:R-:W-:Y:S05]  /*0780*/  BRA.U !UP0, `(.L_x_65) ;  /* 0x00000005089c7547 */ /* 0x000fea000b800000 */
[----:B------:R-:W-:Y:S01]  /*0790*/  ULOP3.LUT UR7, UR5, 0x1, URZ, 0xc0, !UPT ;  /* 0x0000000105077892 */ /* 0x000fe2000f8ec0ff */
[----:B------:R-:W-:Y:S01]  /*07a0*/  ISETP.NE.AND P1, PT, R3, RZ, PT ;  /* 0x000000ff0300720c */ /* 0x000fe20003f25270 */
[----:B------:R-:W4:Y:S02]  /*07b0*/  LDCU UR16, c[0x3][URZ] ;  /* 0x00c00000ff1077ac */ /* 0x000f240008000800 */
[----:B------:R-:W-:Y:S02]  /*07c0*/  UISETP.NE.U32.AND UP0, UPT, UR7, 0x1, UPT ;  /* 0x000000010700788c */ /* 0x000fe4000bf05070 */
[----:B------:R-:W-:Y:S02]  /*07d0*/  UIADD3 UR7, UPT, UPT, UR5, 0x2, URZ ;  /* 0x0000000205077890 */ /* 0x000fe4000fffe0ff */
[----:B------:R-:W-:Y:S02]  /*07e0*/  USEL UR9, UR10, URZ, UP0 ;  /* 0x000000ff0a097287 */ /* 0x000fe40008000000 */
[----:B------:R-:W-:-:S04]  /*07f0*/  USEL UR8, UR10, URZ, !UP0 ;  /* 0x000000ff0a087287 */ /* 0x000fc8000c000000 */
[C---:B------:R-:W-:Y:S02]  /*0800*/  IADD3 R5, PT, PT, R0.reuse, UR9, RZ ;  /* 0x0000000900057c10 */ /* 0x040fe4000fffe0ff */
[----:B-123--:R-:W-:Y:S02]  /*0810*/  IADD3 R6, PT, PT, R0, UR8, RZ ;  /* 0x0000000800067c10 */ /* 0x00efe4000fffe0ff */
[----:B------:R-:W-:Y:S02]  /*0820*/  LEA R5, R5, UR6, 0x2 ;  /* 0x0000000605057c11 */ /* 0x000fe4000f8e10ff */
[----:B----4-:R-:W-:-:S07]  /*0830*/  LEA R6, R6, UR6, 0x2 ;  /* 0x0000000606067c11 */ /* 0x010fce000f8e10ff */
.L_x_80:
[----:B------:R-:W-:Y:S01]  /*0840*/  UIADD3 UR8, UPT, UPT, UR7, -0x2, URZ ;  /* 0xfffffffe07087890 */ /* 0x000fe2000fffe0ff */
[----:B------:R-:W-:Y:S01]  /*0850*/  BSSY.RECONVERGENT B0, `(.L_x_72) ;  /* 0x000002b000007945 */ /* 0x000fe20003800200 */
[----:B------:R-:W-:Y:S02]  /*0860*/  UIADD3 UR15, UPT, UPT, UR7, -0x3, URZ ;  /* 0xfffffffd070f7890 */ /* 0x000fe4000fffe0ff */
[----:B------:R-:W-:Y:S01]  /*0870*/  UMOV UR9, UR7 ;  /* 0x0000000700097c82 */ /* 0x000fe20008000000 */
[----:B------:R-:W-:Y:S02]  /*0880*/  UISETP.GT.U32.AND UP0, UPT, UR8, 0x3, UPT ;  /* 0x000000030800788c */ /* 0x000fe4000bf04070 */
[----:B------:R-:W-:Y:S01]  /*0890*/  UMOV UR7, UR8 ;  /* 0x0000000800077c82 */ /* 0x000fe20008000000 */
[----:B01234-:R-:W-:Y:S08]  /*08a0*/  @!P1 BRA `(.L_x_73) ;  /* 0x00000000002c9947 */ /* 0x01fff00003800000 */
[----:B------:R-:W-:-:S04]  /*08b0*/  ISETP.LT.AND P0, PT, R12, UR7, PT ;  /* 0x000000070c007c0c */ /* 0x000fc8000bf01270 */
[----:B------:R-:W-:-:S13]  /*08c0*/  ISETP.LT.OR P0, PT, R11, UR15, P0 ;  /* 0x0000000f0b007c0c */ /* 0x000fda0008701670 */
[----:B------:R-:W-:Y:S05]  /*08d0*/  @P0 BRA `(.L_x_74) ;  /* 0x0000000000880947 */ /* 0x000fea0003800000 */
[----:B0-----:R-:W-:Y:S04]  /*08e0*/  LDS R7, [R5] ;  /* 0x0000000005077984 */ /* 0x001fe80000000800 */
[----:B------:R-:W0:Y:S04]  /*08f0*/  LDS R8, [R5+0x8] ;  /* 0x0000080005087984 */ /* 0x000e280000000800 */
[----:B------:R-:W1:Y:S01]  /*0900*/  LDS R9, [R5+0x4] ;  /* 0x0000040005097984 */ /* 0x000e620000000800 */
[----:B0-----:R-:W-:Y:S01]  /*0910*/  FADD R7, R7, R8 ;  /* 0x0000000807077221 */ /* 0x001fe20000000000 */
[----:B-1----:R-:W-:-:S04]  /*0920*/  FMUL R8, R4, R9 ;  /* 0x0000000904087220 */ /* 0x002fc80000400000 */
[----:B------:R-:W-:-:S05]  /*0930*/  FFMA R7, R7, UR16, R8 ;  /* 0x0000001007077c23 */ /* 0x000fca0008000008 */
[----:B------:R3:W-:Y:S01]  /*0940*/  STS [R6+0x4], R7 ;  /* 0x0000040706007388 */ /* 0x0007e20000000800 */
[----:B------:R-:W-:Y:S05]  /*0950*/  BRA `(.L_x_74) ;  /* 0x0000000000687947 */ /* 0x000fea0003800000 */
.L_x_73:
[----:B------:R-:W-:-:S04]  /*0960*/  ISETP.LT.AND P0, PT, R12, UR7, PT ;  /* 0x000000070c007c0c */ /* 0x000fc8000bf01270 */
[----:B------:R-:W-:-:S13]  /*0970*/  ISETP.LT.OR P0, PT, R11, UR15, P0 ;  /* 0x0000000f0b007c0c */ /* 0x000fda0008701670 */
[----:B------:R-:W-:Y:S05]  /*0980*/  @P0 BRA `(.L_x_74) ;  /* 0x00000000005c0947 */ /* 0x000fea0003800000 */
[----:B------:R-:W-:-:S13]  /*0990*/  ISETP.NE.AND P0, PT, R0, UR11, PT ;  /* 0x0000000b00007c0c */ /* 0x000fda000bf05270 */
[----:B0-----:R-:W0:Y:S01]  /*09a0*/  @!P0 LDS R7, [R5] ;  /* 0x0000000005078984 */ /* 0x001e220000000800 */
[----:B------:R-:W1:Y:S03]  /*09b0*/  @!P0 LDC R10, c[0x3][RZ] ;  /* 0x00c00000ff0a8b82 */ /* 0x000e660000000800 */
[----:B------:R-:W2:Y:S01]  /*09c0*/  @!P0 LDS R9, [R5+0x4] ;  /* 0x0000040005098984 */ /* 0x000ea20000000800 */
[----:B0-----:R-:W-:Y:S01]  /*09d0*/  @!P0 FADD R7, R7, R7 ;  /* 0x0000000707078221 */ /* 0x001fe20000000000 */
[----:B--2---:R-:W-:-:S04]  /*09e0*/  @!P0 FMUL R8, R4, R9 ;  /* 0x0000000904088220 */ /* 0x004fc80000400000 */
[----:B-1----:R-:W-:-:S05]  /*09f0*/  @!P0 FFMA R7, R7, R10, R8 ;  /* 0x0000000a07078223 */ /* 0x002fca0000000008 */
[----:B------:R1:W-:Y:S01]  /*0a00*/  @!P0 STS [R6+0x4], R7 ;  /* 0x0000040706008388 */ /* 0x0003e20000000800 */
[----:B------:R-:W-:Y:S05]  /*0a10*/  @!P0 BRA `(.L_x_74) ;  /* 0x0000000000388947 */ /* 0x000fea0003800000 */
[----:B------:R-:W-:-:S13]  /*0a20*/  ISETP.NE.AND P0, PT, R11, UR4, PT ;  /* 0x000000040b007c0c */ /* 0x000fda000bf05270 */
[----:B-1----:R-:W0:Y:S04]  /*0a30*/  @!P0 LDS R7, [R5+0x8] ;  /* 0x0000080005078984 */ /* 0x002e280000000800 */
[----:B------:R-:W1:Y:S01]  /*0a40*/  @!P0 LDS R9, [R5+0x4] ;  /* 0x0000040005098984 */ /* 0x000e620000000800 */
[----:B0-----:R-:W-:Y:S01]  /*0a50*/  @!P0 FADD R7, R7, R7 ;  /* 0x0000000707078221 */ /* 0x001fe20000000000 */
[----:B-1----:R-:W-:-:S04]  /*0a60*/  @!P0 FMUL R8, R4, R9 ;  /* 0x0000000904088220 */ /* 0x002fc80000400000 */
[----:B------:R-:W-:-:S05]  /*0a70*/  @!P0 FFMA R7, R7, UR16, R8 ;  /* 0x0000001007078c23 */ /* 0x000fca0008000008 */
[----:B------:R-:W-:Y:S04]  /*0a80*/  @!P0 STS [R6+0x4], R7 ;  /* 0x0000040706008388 */ /* 0x000fe80000000800 */
[----:B------:R-:W-:Y:S04]  /*0a90*/  @P0 LDS R8, [R5] ;  /* 0x0000000005080984 */ /* 0x000fe80000000800 */
[----:B------:R-:W0:Y:S04]  /*0aa0*/  @P0 LDS R9, [R5+0x8] ;  /* 0x0000080005090984 */ /* 0x000e280000000800 */
[----:B------:R-:W1:Y:S01]  /*0ab0*/  @P0 LDS R13, [R5+0x4] ;  /* 0x00000400050d0984 */ /* 0x000e620000000800 */
[----:B0-----:R-:W-:Y:S01]  /*0ac0*/  @P0 FADD R8, R8, R9 ;  /* 0x0000000908080221 */ /* 0x001fe20000000000 */
[----:B-1----:R-:W-:-:S04]  /*0ad0*/  @P0 FMUL R13, R4, R13 ;  /* 0x0000000d040d0220 */ /* 0x002fc80000400000 */
[----:B------:R-:W-:-:S05]  /*0ae0*/  @P0 FFMA R13, R8, UR16, R13 ;  /* 0x00000010080d0c23 */ /* 0x000fca000800000d */
[----:B------:R2:W-:Y:S02]  /*0af0*/  @P0 STS [R6+0x4], R13 ;  /* 0x0000040d06000388 */ /* 0x0005e40000000800 */
.L_x_74:
[----:B------:R-:W-:Y:S05]  /*0b00*/  BSYNC.RECONVERGENT B0 ;  /* 0x0000000000007941 */ /* 0x000fea0003800200 */
.L_x_72:
[----:B------:R-:W-:Y:S01]  /*0b10*/  BAR.SYNC.DEFER_BLOCKING 0x0 ;  /* 0x0000000000007b1d */ /* 0x000fe20000010000 */
[----:B------:R-:W-:Y:S01]  /*0b20*/  ISETP.NE.AND P1, PT, R3, RZ, PT ;  /* 0x000000ff0300720c */ /* 0x000fe20003f25270 */
[----:B------:R-:W-:-:S04]  /*0b30*/  UIADD3 UR8, UPT, UPT, UR9, -0x4, URZ ;  /* 0xfffffffc09087890 */ /* 0x000fc8000fffe0ff */
[----:B------:R-:W-:Y:S08]  /*0b40*/  BSSY.RECONVERGENT B0, `(.L_x_75) ;  /* 0x0000029000007945 */ /* 0x000ff00003800200 */
[----:B------:R-:W-:Y:S05]  /*0b50*/  @!P1 BRA `(.L_x_76) ;  /* 0x00000000002c9947 */ /* 0x000fea0003800000 */
[----:B------:R-:W-:-:S04]  /*0b60*/  ISETP.LT.AND P0, PT, R12, UR15, PT ;  /* 0x0000000f0c007c0c */ /* 0x000fc8000bf01270 */
[----:B------:R-:W-:-:S13]  /*0b70*/  ISETP.LT.OR P0, PT, R11, UR8, P0 ;  /* 0x000000080b007c0c */ /* 0x000fda0008701670 */
[----:B------:R-:W-:Y:S05]  /*0b80*/  @P0 BRA `(.L_x_77) ;  /* 0x0000000000900947 */ /* 0x000fea0003800000 */
[----:B01-3--:R-:W-:Y:S04]  /*0b90*/  LDS R7, [R6] ;  /* 0x0000000006077984 */ /* 0x00bfe80000000800 */
[----:B------:R-:W0:Y:S04]  /*0ba0*/  LDS R8, [R6+0x8] ;  /* 0x0000080006087984 */ /* 0x000e280000000800 */
[----:B------:R-:W1:Y:S01]  /*0bb0*/  LDS R9, [R6+0x4] ;  /* 0x0000040006097984 */ /* 0x000e620000000800 */
[----:B0-----:R-:W-:Y:S01]  /*0bc0*/  FADD R7, R7, R8 ;  /* 0x0000000807077221 */ /* 0x001fe20000000000 */
[----:B-1----:R-:W-:-:S04]  /*0bd0*/  FMUL R8, R4, R9 ;  /* 0x0000000904087220 */ /* 0x002fc80000400000 */
[----:B------:R-:W-:-:S05]  /*0be0*/  FFMA R8, R7, UR16, R8 ;  /* 0x0000001007087c23 */ /* 0x000fca0008000008 */
[----:B------:R0:W-:Y:S01]  /*0bf0*/  STS [R5+0x4], R8 ;  /* 0x0000040805007388 */ /* 0x0001e20000000800 */
[----:B------:R-:W-:Y:S05]  /*0c00*/  BRA `(.L_x_77) ;  /* 0x0000000000707947 */ /* 0x000fea0003800000 */
.L_x_76:
[----:B------:R-:W-:-:S04]  /*0c10*/  ISETP.LT.AND P0, PT, R12, UR15, PT ;  /* 0x0000000f0c007c0c */ /* 0x000fc8000bf01270 */
[----:B------:R-:W-:-:S13]  /*0c20*/  ISETP.LT.OR P0, PT, R11, UR8, P0 ;  /* 0x000000080b007c0c */ /* 0x000fda0008701670 */
[----:B------:R-:W-:Y:S05]  /*0c30*/  @P0 BRA `(.L_x_77) ;  /* 0x0000000000640947 */ /* 0x000fea0003800000 */
[----:B------:R-:W-:-:S13]  /*0c40*/  ISETP.NE.AND P0, PT, R0, UR11, PT ;  /* 0x0000000b00007c0c */ /* 0x000fda000bf05270 */
[----:B------:R-:W-:Y:S05]  /*0c50*/  @!P0 BRA `(.L_x_78) ;  /* 0x0000000000448947 */ /* 0x000fea0003800000 */
[----:B------:R-:W-:-:S13]  /*0c60*/  ISETP.NE.AND P0, PT, R11, UR4, PT ;  /* 0x000000040b007c0c */ /* 0x000fda000bf05270 */
[----:B------:R-:W-:Y:S05]  /*0c70*/  @!P0 BRA `(.L_x_79) ;  /* 0x0000000000208947 */ /* 0x000fea0003800000 */
        /* <DEDUP_REMOVED lines=8> */
.L_x_79:
[----:B01-3--:R-:W0:Y:S04]  /*0d00*/  LDS R7, [R6+0x8] ;  /* 0x0000080006077984 */ /* 0x00be280000000800 */
[----:B------:R-:W1:Y:S01]  /*0d10*/  LDS R9, [R6+0x4] ;  /* 0x0000040006097984 */ /* 0x000e620000000800 */
[----:B0-----:R-:W-:Y:S01]  /*0d20*/  FADD R7, R7, R7 ;  /* 0x0000000707077221 */ /* 0x001fe20000000000 */
[----:B-1----:R-:W-:-:S04]  /*0d30*/  FMUL R8, R4, R9 ;  /* 0x0000000904087220 */ /* 0x002fc80000400000 */
[----:B------:R-:W-:-:S05]  /*0d40*/  FFMA R8, R7, UR16, R8 ;  /* 0x0000001007087c23 */ /* 0x000fca0008000008 */
[----:B------:R0:W-:Y:S01]  /*0d50*/  STS [R5+0x4], R8 ;  /* 0x0000040805007388 */ /* 0x0001e20000000800 */
[----:B------:R-:W-:Y:S05]  /*0d60*/  BRA `(.L_x_77) ;  /* 0x0000000000187947 */ /* 0x000fea0003800000 */
.L_x_78:
[----:B01-3--:R-:W0:Y:S04]  /*0d70*/  LDS R7, [R6] ;  /* 0x0000000006077984 */ /* 0x00be280000000800 */
[----:B------:R-:W1:Y:S01]  /*0d80*/  LDS R9, [R6+0x4] ;  /* 0x0000040006097984 */ /* 0x000e620000000800 */
[----:B0-----:R-:W-:Y:S01]  /*0d90*/  FADD R7, R7, R7 ;  /* 0x0000000707077221 */ /* 0x001fe20000000000 */
[----:B-1----:R-:W-:-:S04]  /*0da0*/  FMUL R8, R4, R9 ;  /* 0x0000000904087220 */ /* 0x002fc80000400000 */
[----:B------:R-:W-:-:S05]  /*0db0*/  FFMA R8, R7, UR16, R8 ;  /* 0x0000001007087c23 */ /* 0x000fca0008000008 */
[----:B------:R0:W-:Y:S02]  /*0dc0*/  STS [R5+0x4], R8 ;  /* 0x0000040805007388 */ /* 0x0001e40000000800 */
.L_x_77:
[----:B------:R-:W-:Y:S05]  /*0dd0*/  BSYNC.RECONVERGENT B0 ;  /* 0x0000000000007941 */ /* 0x000fea0003800200 */
.L_x_75:
[----:B------:R-:W-:Y:S06]  /*0de0*/  BAR.SYNC.DEFER_BLOCKING 0x0 ;  /* 0x0000000000007b1d */ /* 0x000fec0000010000 */
[----:B------:R-:W-:Y:S05]  /*0df0*/  BRA.U UP0, `(.L_x_80) ;  /* 0xfffffff900907547 */ /* 0x000fea000b83ffff */
.L_x_65:
[----:B------:R-:W-:Y:S01]  /*0e00*/  LEA R0, R0, UR6, 0x2 ;  /* 0x0000000600007c11 */ /* 0x000fe2000f8e10ff */
[----:B0---4-:R-:W0:Y:S04]  /*0e10*/  LDC.64 R4, c[0x0][0x380] ;  /* 0x0000e000ff047b82 */ /* 0x011e280000000a00 */
[----:B-123--:R-:W1:Y:S01]  /*0e20*/  LDS R7, [R0+0x4] ;  /* 0x0000040000077984 */ /* 0x00ee620000000800 */
[----:B0-----:R-:W-:-:S05]  /*0e30*/  IMAD.WIDE R2, R2, 0x4, R4 ;  /* 0x0000000402027825 */ /* 0x001fca00078e0204 */
[----:B-1----:R-:W-:Y:S01]  /*0e40*/  STG.E desc[UR12][R2.64], R7 ;  /* 0x0000000702007986 */ /* 0x002fe2000c10190c */
[----:B------:R-:W-:Y:S05]  /*0e50*/  EXIT ;  /* 0x000000000000794d */ /* 0x000fea0003800000 */
.L_x_81:
        /* <DEDUP_REMOVED lines=10> */
.L_x_93:


//--------------------- .text._Z13upTriangle_GAPfS_S_ --------------------------
	.section	.text._Z13upTriangle_GAPfS_S_,"ax",@progbits
	.align	128
        .global         _Z13upTriangle_GAPfS_S_
        .type           _Z13upTriangle_GAPfS_S_,@function
        .size           _Z13upTriangle_GAPfS_S_,(.L_x_94 - _Z13upTriangle_GAPfS_S_)
        .other          _Z13upTriangle_GAPfS_S_,@"STO_CUDA_ENTRY STV_DEFAULT"
_Z13upTriangle_GAPfS_S_:
.text._Z13upTriangle_GAPfS_S_:
        /* <DEDUP_REMOVED lines=8> */
[----:B-1----:R-:W2:Y:S01]  /*0080*/  LDG.E R7, desc[UR6][R6.64] ;  /* 0x0000000606077981 */ /* 0x002ea2000c1e1900 */
[----:B------:R-:W0:Y:S01]  /*0090*/  S2UR UR5, SR_CgaCtaId ;  /* 0x00000000000579c3 */ /* 0x000e220000008800 */
[----:B------:R-:W-:Y:S01]  /*00a0*/  UMOV UR4, 0x400 ;  /* 0x0000040000047882 */ /* 0x000fe20000000000 */
[----:B------:R-:W-:Y:S01]  /*00b0*/  ISETP.GE.U32.AND P0, PT, R3, 0x4, PT ;  /* 0x000000040300780c */ /* 0x000fe20003f06070 */
[----:B0-----:R-:W-:-:S06]  /*00c0*/  ULEA UR4, UR5, UR4, 0x18 ;  /* 0x0000000405047291 */ /* 0x001fcc000f8ec0ff */
[----:B------:R-:W-:-:S05]  /*00d0*/  LEA R4, R2, UR4, 0x2 ;  /* 0x0000000402047c11 */ /* 0x000fca000f8e10ff */
[----:B--2---:R0:W-:Y:S01]  /*00e0*/  STS [R4], R7 ;  /* 0x0000000704007388 */ /* 0x0041e20000000800 */
[----:B------:R-:W-:Y:S05]  /*00f0*/  @!P0 BRA `(.L_x_82) ;  /* 0x00000004008c8947 */ /* 0x000fea0003800000 */
[----:B------:R-:W1:Y:S01]  /*0100*/  LDC R6, c[0x3][RZ] ;  /* 0x00c00000ff067b82 */ /* 0x000e620000000800 */
[----:B------:R-:W-:Y:S01]  /*0110*/  SHF.R.U32.HI R5, RZ, 0x1, R3 ;  /* 0x00000001ff057819 */ /* 0x000fe20000011603 */
[----:B------:R-:W-:-:S04]  /*0120*/  IMAD.MOV.U32 R9, RZ, RZ, 0x1 ;  /* 0x00000001ff097424 */ /* 0x000fc800078e00ff */
[----:B0-----:R-:W-:-:S05]  /*0130*/  VIADD R7, R5, 0xfffffffe ;  /* 0xfffffffe05077836 */ /* 0x001fca0000000000 */
[----:B------:R-:W-:Y:S01]  /*0140*/  ISETP.GE.U32.AND P0, PT, R7, 0x3, PT ;  /* 0x000000030700780c */ /* 0x000fe20003f06070 */
[----:B------:R-:W-:-:S05]  /*0150*/  VIADD R7, R5, 0xffffffff ;  /* 0xffffffff05077836 */ /* 0x000fca0000000000 */
[----:B------:R-:W-:Y:S01]  /*0160*/  LOP3.LUT R5, R7, 0x3, RZ, 0xc0, !PT ;  /* 0x0000000307057812 */ /* 0x000fe200078ec0ff */
[----:B-1----:R-:W-:-:S04]  /*0170*/  FADD R6, R6, R6 ;  /* 0x0000000606067221 */ /* 0x002fc80000000000 */
[----:B------:R-:W-:Y:S02]  /*0180*/  FADD R6, -R6, 1 ;  /* 0x3f80000006067421 */ /* 0x000fe40000000100 */
[----:B------:R-:W-:Y:S05]  /*0190*/  @!P0 BRA `(.L_x_83) ;  /* 0x0000000000e88947 */ /* 0x000fea0003800000 */
[----:B------:R-:W-:Y:S01]  /*01a0*/  LOP3.LUT R7, R7, 0xfffffffc, RZ, 0xc0, !PT ;  /* 0xfffffffc07077812 */ /* 0x000fe200078ec0ff */
[C---:B------:R-:W-:Y:S01]  /*01b0*/  VIADD R11, R3.reuse, 0xfffffffe ;  /* 0xfffffffe030b7836 */ /* 0x040fe20000000000 */
[----:B------:R-:W-:Y:S01]  /*01c0*/  LEA R8, R3, R4, 0x2 ;  /* 0x0000000403087211 */ /* 0x000fe200078e10ff */
[----:B------:R-:W-:-:S07]  /*01d0*/  IMAD.MOV.U32 R9, RZ, RZ, RZ ;  /* 0x000000ffff097224 */ /* 0x000fce00078e00ff */
.L_x_84:
[----:B------:R-:W-:Y:S01]  /*01e0*/  IADD3 R17, PT, PT, R9, 0x1, RZ ;  /* 0x0000000109117810 */ /* 0x000fe20007ffe0ff */
[----:B------:R-:W-:Y:S02]  /*01f0*/  VIADD R13, R11, 0x1 ;  /* 0x000000010b0d7836 */ /* 0x000fe40000000000 */
[C---:B------:R-:W-:Y:S01]  /*0200*/  VIADD R19, R9.reuse, 0x3 ;  /* 0x0000000309137836 */ /* 0x040fe20000000000 */
[CC--:B------:R-:W-:Y:S01]  /*0210*/  ISETP.GE.U32.AND P1, PT, R2.reuse, R17.reuse, PT ;  /* 0x000000110200720c */ /* 0x0c0fe20003f26070 */
[----:B------:R-:W-:Y:S01]  /*0220*/  VIADD R9, R9, 0x4 ;  /* 0x0000000409097836 */ /* 0x000fe20000000000 */
[C---:B------:R-:W-:Y:S02]  /*0230*/  ISETP.GT.U32.AND P0, PT, R2.reuse, R17, PT ;  /* 0x000000110200720c */ /* 0x040fe40003f04070 */
[C---:B------:R-:W-:Y:S02]  /*0240*/  ISETP.GE.U32.OR P1, PT, R2.reuse, R13, !P1 ;  /* 0x0000000d0200720c */ /* 0x040fe40004f26470 */
[----:B------:R-:W-:-:S11]  /*0250*/  ISETP.GE.U32.OR P0, PT, R2, R11, !P0 ;  /* 0x0000000b0200720c */ /* 0x000fd60004706470 */
[----:B------:R-:W-:Y:S01]  /*0260*/  @!P1 LDS R10, [R4+-0x4] ;  /* 0xfffffc00040a9984 */ /* 0x000fe20000000800 */
[----:B------:R-:W0:Y:S03]  /*0270*/  @!P1 LDC R12, c[0x3][RZ] ;  /* 0x00c00000ff0c9b82 */ /* 0x000e260000000800 */
[----:B------:R-:W1:Y:S04]  /*0280*/  @!P1 LDS R13, [R4+0x4] ;  /* 0x00000400040d9984 */ /* 0x000e680000000800 */
[----:B------:R-:W2:Y:S01]  /*0290*/  @!P1 LDS R15, [R4] ;  /* 0x00000000040f9984 */ /* 0x000ea20000000800 */
[----:B-1----:R-:W-:Y:S01]  /*02a0*/  @!P1 FADD R10, R10, R13 ;  /* 0x0000000d0a0a9221 */ /* 0x002fe20000000000 */
[----:B--2---:R-:W-:-:S04]  /*02b0*/  @!P1 FMUL R15, R6, R15 ;  /* 0x0000000f060f9220 */ /* 0x004fc80000400000 */
[----:B0-----:R-:W-:Y:S02]  /*02c0*/  @!P1 FFMA R15, R10, R12, R15 ;  /* 0x0000000c0a0f9223 */ /* 0x001fe4000000000f */
[----:B------:R-:W0:Y:S03]  /*02d0*/  @!P0 LDC R12, c[0x3][RZ] ;  /* 0x00c00000ff0c8b82 */ /* 0x000e260000000800 */
[----:B------:R-:W-:Y:S05]  /*02e0*/  @!P1 STS [R8], R15 ;  /* 0x0000000f08009388 */ /* 0x000fea0000000800 */
[----:B------:R-:W-:Y:S01]  /*02f0*/  BAR.SYNC.DEFER_BLOCKING 0x0 ;  /* 0x0000000000007b1d */ /* 0x000fe20000010000 */
[----:B------:R-:W-:-:S02]  /*0300*/  ISETP.GE.U32.AND P1, PT, R2, R19, PT ;  /* 0x000000130200720c */ /* 0x000fc40003f26070 */
[----:B------:R-:W-:-:S04]  /*0310*/  IADD3 R19, PT, PT, R11, -0x1, RZ ;  /* 0xffffffff0b137810 */ /* 0x000fc80007ffe0ff */
[----:B------:R-:W-:Y:S01]  /*0320*/  ISETP.GE.U32.OR P1, PT, R2, R19, !P1 ;  /* 0x000000130200720c */ /* 0x000fe20004f26470 */
[C---:B------:R-:W-:Y:S01]  /*0330*/  VIADD R19, R11.reuse, 0xfffffffe ;  /* 0xfffffffe0b137836 */ /* 0x040fe20000000000 */
[----:B------:R-:W-:Y:S01]  /*0340*/  IADD3 R11, PT, PT, R11, -0x4, RZ ;  /* 0xfffffffc0b0b7810 */ /* 0x000fe20007ffe0ff */
[----:B------:R-:W-:Y:S04]  /*0350*/  @!P0 LDS R10, [R8+-0x4] ;  /* 0xfffffc00080a8984 */ /* 0x000fe80000000800 */
        /* <DEDUP_REMOVED lines=8> */
[----:B------:R-:W-:-:S04]  /*03e0*/  ISETP.GE.U32.AND P0, PT, R2, R9, PT ;  /* 0x000000090200720c */ /* 0x000fc80003f06070 */
[----:B------:R-:W-:Y:S01]  /*03f0*/  ISETP.GE.U32.OR P0, PT, R2, R19, !P0 ;  /* 0x000000130200720c */ /* 0x000fe20004706470 */
        /* <DEDUP_REMOVED lines=8> */
[----:B------:R-:W-:Y:S06]  /*0480*/  BAR.SYNC.DEFER_BLOCKING 0x0 ;  /* 0x0000000000007b1d */ /* 0x000fec0000010000 */
[----:B------:R-:W-:Y:S04]  /*0490*/  @!P0 LDS R10, [R8+-0x4] ;  /* 0xfffffc00080a8984 */ /* 0x000fe80000000800 */
[----:B------:R-:W1:Y:S04]  /*04a0*/  @!P0 LDS R13, [R8+0x4] ;  /* 0x00000400080d8984 */ /* 0x000e680000000800 */
[----:B------:R-:W2:Y:S01]  /*04b0*/  @!P0 LDS R17, [R8] ;  /* 0x0000000008118984 */ /* 0x000ea20000000800 */
[----:B-1----:R-:W-:Y:S01]  /*04c0*/  @!P0 FADD R10, R10, R13 ;  /* 0x0000000d0a0a8221 */ /* 0x002fe20000000000 */
[----:B--2---:R-:W-:-:S04]  /*04d0*/  @!P0 FMUL R17, R6, R17 ;  /* 0x0000001106118220 */ /* 0x004fc80000400000 */
[----:B0-----:R-:W-:-:S05]  /*04e0*/  @!P0 FFMA R17, R10, R12, R17 ;  /* 0x0000000c0a118223 */ /* 0x001fca0000000011 */
[----:B------:R0:W-:Y:S01]  /*04f0*/  @!P0 STS [R4], R17 ;  /* 0x0000001104008388 */ /* 0x0001e20000000800 */
[----:B------:R-:W-:Y:S01]  /*0500*/  BAR.SYNC.DEFER_BLOCKING 0x0 ;  /* 0x0000000000007b1d */ /* 0x000fe20000010000 */
[----:B------:R-:W-:-:S13]  /*0510*/  ISETP.NE.AND P0, PT, R9, R7, PT ;  /* 0x000000070900720c */ /* 0x000fda0003f05270 */
[----:B0-----:R-:W-:Y:S05]  /*0520*/  @P0 BRA `(.L_x_84) ;  /* 0xfffffffc002c0947 */ /* 0x001fea000383ffff */
[----:B------:R-:W-:-:S07]  /*0530*/  VIADD R9, R9, 0x1 ;  /* 0x0000000109097836 */ /* 0x000fce0000000000 */
.L_x_83:
[----:B------:R-:W-:-:S13]  /*0540*/  ISETP.NE.AND P0, PT, R5, RZ, PT ;  /* 0x000000ff0500720c */ /* 0x000fda0003f05270 */
[----:B------:R-:W-:Y:S05]  /*0550*/  @!P0 BRA `(.L_x_82) ;  /* 0x0000000000748947 */ /* 0x000fea0003800000 */
[----:B------:R-:W-:Y:S01]  /*0560*/  IMAD.MOV R7, RZ, RZ, -R5 ;  /* 0x000000ffff077224 */ /* 0x000fe200078e0a05 */
[----:B------:R-:W-:Y:S01]  /*0570*/  IADD3 R5, PT, PT, -R9, R3, RZ ;  /* 0x0000000309057210 */ /* 0x000fe20007ffe1ff */
[----:B------:R-:W0:Y:S06]  /*0580*/  LDCU UR5, c[0x3][URZ] ;  /* 0x00c00000ff0577ac */ /* 0x000e2c0008000800 */
.L_x_87:
[C---:B------:R-:W-:Y:S01]  /*0590*/  ISETP.GE.U32.AND P0, PT, R2.reuse, R9, PT ;  /* 0x000000090200720c */ /* 0x040fe20003f06070 */
[----:B------:R-:W-:Y:S03]  /*05a0*/  BSSY.RECONVERGENT B0, `(.L_x_85) ;  /* 0x0000012000007945 */ /* 0x000fe60003800200 */
[----:B------:R-:W-:-:S13]  /*05b0*/  ISETP.GE.U32.OR P0, PT, R2, R5, !P0 ;  /* 0x000000050200720c */ /* 0x000fda0004706470 */
[----:B-1----:R-:W-:Y:S05]  /*05c0*/  @P0 BRA `(.L_x_86) ;  /* 0x00000000003c0947 */ /* 0x002fea0003800000 */
[----:B------:R-:W-:-:S05]  /*05d0*/  LOP3.LUT R8, R9, 0x1, RZ, 0xc, !PT ;  /* 0x0000000109087812 */ /* 0x000fca00078e0cff */
[----:B------:R-:W-:Y:S01]  /*05e0*/  IMAD R11, R8, R3, RZ ;  /* 0x00000003080b7224 */ /* 0x000fe200078e02ff */
[----:B------:R-:W-:-:S03]  /*05f0*/  LOP3.LUT R8, R9, 0x1, RZ, 0xc0, !PT ;  /* 0x0000000109087812 */ /* 0x000fc600078ec0ff */
[----:B------:R-:W-:Y:S01]  /*0600*/  IMAD R11, R11, 0x4, R4 ;  /* 0x000000040b0b7824 */ /* 0x000fe200078e0204 */
[----:B------:R-:W-:Y:S01]  /*0610*/  ISETP.NE.U32.AND P0, PT, R8, 0x1, PT ;  /* 0x000000010800780c */ /* 0x000fe20003f05070 */
[----:B------:R-:W-:-:S03]  /*0620*/  IMAD.SHL.U32 R8, R3, 0x4, RZ ;  /* 0x0000000403087824 */ /* 0x000fc600078e00ff */
[----:B------:R-:W-:Y:S02]  /*0630*/  LDS R10, [R11+-0x4] ;  /* 0xfffffc000b0a7984 */ /* 0x000fe40000000800 */
[----:B------:R-:W-:Y:S02]  /*0640*/  SEL R17, R8, RZ, !P0 ;  /* 0x000000ff08117207 */ /* 0x000fe40004000000 */
[----:B------:R-:W1:Y:S02]  /*0650*/  LDS R13, [R11+0x4] ;  /* 0x000004000b0d7984 */ /* 0x000e640000000800 */
[----:B------:R-:W-:Y:S02]  /*0660*/  IADD3 R17, PT, PT, R4, R17, RZ ;  /* 0x0000001104117210 */ /* 0x000fe40007ffe0ff */
[----:B------:R-:W2:Y:S01]  /*0670*/  LDS R15, [R11] ;  /* 0x000000000b0f7984 */ /* 0x000ea20000000800 */
[----:B-1----:R-:W-:Y:S01]  /*0680*/  FADD R10, R10, R13 ;  /* 0x0000000d0a0a7221 */ /* 0x002fe20000000000 */
[----:B--2---:R-:W-:-:S04]  /*0690*/  FMUL R15, R6, R15 ;  /* 0x0000000f060f7220 */ /* 0x004fc80000400000 */
[----:B0-----:R-:W-:-:S05]  /*06a0*/  FFMA R10, R10, UR5, R15 ;  /* 0x000000050a0a7c23 */ /* 0x001fca000800000f */
[----:B------:R1:W-:Y:S02]  /*06b0*/  STS [R17], R10 ;  /* 0x0000000a11007388 */ /* 0x0003e40000000800 */
.L_x_86:
[----:B0-----:R-:W-:Y:S05]  /*06c0*/  BSYNC.RECONVERGENT B0 ;  /* 0x0000000000007941 */ /* 0x001fea0003800200 */
.L_x_85:
[----:B------:R-:W-:Y:S01]  /*06d0*/  VIADD R7, R7, 0x1 ;  /* 0x0000000107077836 */ /* 0x000fe20000000000 */
[----:B------:R-:W-:Y:S01]  /*06e0*/  BAR.SYNC.DEFER_BLOCKING 0x0 ;  /* 0x0000000000007b1d */ /* 0x000fe20000010000 */
[----:B------:R-:W-:Y:S01]  /*06f0*/  VIADD R5, R5, 0xffffffff ;  /* 0xffffffff05057836 */ /* 0x000fe20000000000 */
[----:B------:R-:W-:Y:S02]  /*0700*/  IADD3 R9, PT, PT, R9, 0x1, RZ ;  /* 0x0000000109097810 */ /* 0x000fe40007ffe0ff */
[----:B------:R-:W-:-:S13]  /*0710*/  ISETP.NE.AND P0, PT, R7, RZ, PT ;  /* 0x000000ff0700720c */ /* 0x000fda0003f05270 */
[----:B------:R-:W-:Y:S05]  /*0720*/  @P0 BRA `(.L_x_87) ;  /* 0xfffffffc00980947 */ /* 0x000fea000383ffff */
.L_x_82:
[C---:B------:R-:W-:Y:S01]  /*0730*/  IMAD.SHL.U32 R5, R2.reuse, 0x40000000, RZ ;  /* 0x4000000002057824 */ /* 0x040fe200078e00ff */
[----:B0-----:R-:W-:Y:S02]  /*0740*/  SHF.R.U32.HI R4, RZ, 0x1, R2 ;  /* 0x00000001ff047819 */ /* 0x001fe40000011602 */
[----:B------:R-:W-:Y:S02]  /*0750*/  LOP3.LUT R6, R2, 0x1, RZ, 0xc0, !PT ;  /* 0x0000000102067812 */ /* 0x000fe400078ec0ff */
[----:B------:R-:W-:Y:S02]  /*0760*/  SHF.R.S32.HI R2, RZ, 0x1f, R5 ;  /* 0x0000001fff027819 */ /* 0x000fe40000011405 */
[----:B------:R-:W-:Y:S02]  /*0770*/  LOP3.LUT R7, RZ, R4, RZ, 0x33, !PT ;  /* 0x00000004ff077212 */ /* 0x000fe400078e33ff */
[-C--:B------:R-:W-:Y:S02]  /*0780*/  LOP3.LUT R5, R2, R3.reuse, RZ, 0xc0, !PT ;  /* 0x0000000302057212 */ /* 0x080fe400078ec0ff */
[----:B------:R-:W-:-:S02]  /*0790*/  IADD3 R2, PT, PT, R7, R3, R6 ;  /* 0x0000000307027210 */ /* 0x000fc40007ffe006 */
[C---:B------:R-:W-:Y:S02]  /*07a0*/  IADD3 R4, PT, PT, R5.reuse, R6, R4 ;  /* 0x0000000605047210 */ /* 0x040fe40007ffe004 */
[----:B------:R-:W-:Y:S02]  /*07b0*/  IADD3 R2, PT, PT, R5, R2, RZ ;  /* 0x0000000205027210 */ /* 0x000fe40007ffe0ff */
[----:B------:R-:W-:Y:S02]  /*07c0*/  LEA R8, R4, UR4, 0x2 ;  /* 0x0000000404087c11 */ /* 0x000fe4000f8e10ff */
[----:B------:R-:W-:Y:S01]  /*07d0*/  LEA R6, R2, UR4, 0x2 ;  /* 0x0000000402067c11 */ /* 0x000fe2000f8e10ff */
[----:B------:R-:W0:Y:S02]  /*07e0*/  LDC.64 R4, c[0x0][0x390] ;  /* 0x0000e400ff047b82 */ /* 0x000e240000000a00 */
[----:B------:R-:W-:Y:S04]  /*07f0*/  LDS R9, [R8] ;  /* 0x0000000008097984 */ /* 0x000fe80000000800 */
[----:B------:R-:W2:Y:S02]  /*0800*/  LDS R7, [R6+-0x4] ;  /* 0xfffffc0006077984 */ /* 0x000ea40000000800 */
[----:B------:R-:W3:Y:S01]  /*0810*/  LDC.64 R2, c[0x0][0x388] ;  /* 0x0000e200ff027b82 */ /* 0x000ee20000000a00 */
[----:B0-----:R-:W-:-:S04]  /*0820*/  IMAD.WIDE R4, R0, 0x4, R4 ;  /* 0x0000000400047825 */ /* 0x001fc800078e0204 */
[----:B---3--:R-:W-:-:S05]  /*0830*/  IMAD.WIDE R2, R0, 0x4, R2 ;  /* 0x0000000400027825 */ /* 0x008fca00078e0202 */
[----:B--2---:R-:W-:Y:S04]  /*0840*/  STG.E desc[UR6][R2.64], R7 ;  /* 0x0000000702007986 */ /* 0x004fe8000c101906 */
[----:B------:R-:W-:Y:S01]  /*0850*/  STG.E desc[UR6][R4.64], R9 ;  /* 0x0000000904007986 */ /* 0x000fe2000c101906 */
[----:B------:R-:W-:Y:S05]  /*0860*/  EXIT ;  /* 0x000000000000794d */ /* 0x000fea0003800000 */
.L_x_88:
        /* <DEDUP_REMOVED lines=9> */
.L_x_94:


//--------------------- .nv.shared._Z15downTriangle_SIPfS_S_ --------------------------
	.section	.nv.shared._Z15downTriangle_SIPfS_S_,"aw",@nobits
	.sectionflags	@""
	.align	16
	.zero		1024


//--------------------- .nv.shared.reserved.0     --------------------------
	.section	.nv.shared.reserved.0,"aw",@nobits
	.weak		__nv_reservedSMEM_offset_0_alias
	.size		__nv_reservedSMEM_offset_0_alias, 0, 64
	.other		__nv_reservedSMEM_offset_0_alias,@"STO_CUDA_RESERVED_SHARED STV_DEFAULT"
__nv_reservedSMEM_offset_0_alias:
	.zero		0
	.zero		64


//--------------------- .nv.shared._Z13upTriangle_SIPfS_S_ --------------------------
	.section	.nv.shared._Z13upTriangle_SIPfS_S_,"aw",@nobits
	.sectionflags	@""
	.align	16
	.zero		1024


//--------------------- .nv.shared._Z19downTriangle_SRightPfS_S_ --------------------------
	.section	.nv.shared._Z19downTriangle_SRightPfS_S_,"aw",@nobits
	.sectionflags	@""
	.align	16
	.zero		1024


//--------------------- .nv.shared._Z17upTriangle_SRightPfS_S_ --------------------------
	.section	.nv.shared._Z17upTriangle_SRightPfS_S_,"aw",@nobits
	.sectionflags	@""
	.align	16
	.zero		1024


//--------------------- .nv.shared._Z15downTriangle_GAPfS_S_ --------------------------
	.section	.nv.shared._Z15downTriangle_GAPfS_S_,"aw",@nobits
	.sectionflags	@""
	.align	16
	.zero		1024


//--------------------- .nv.shared._Z13upTriangle_GAPfS_S_ --------------------------
	.section	.nv.shared._Z13upTriangle_GAPfS_S_,"aw",@nobits
	.sectionflags	@""
	.align	16
	.zero		1024


//--------------------- .nv.constant0._Z15downTriangle_SIPfS_S_ --------------------------
	.section	.nv.constant0._Z15downTriangle_SIPfS_S_,"a",@progbits
	.sectionflags	@""
	.align	4
.nv.constant0._Z15downTriangle_SIPfS_S_:
	.zero		920


//--------------------- .nv.constant0._Z13upTriangle_SIPfS_S_ --------------------------
	.section	.nv.constant0._Z13upTriangle_SIPfS_S_,"a",@progbits
	.sectionflags	@""
	.align	4
.nv.constant0._Z13upTriangle_SIPfS_S_:
	.zero		920


//--------------------- .nv.constant0._Z19downTriangle_SRightPfS_S_ --------------------------
	.section	.nv.constant0._Z19downTriangle_SRightPfS_S_,"a",@progbits
	.sectionflags	@""
	.align	4
.nv.constant0._Z19downTriangle_SRightPfS_S_:
	.zero		920


//--------------------- .nv.constant0._Z17upTriangle_SRightPfS_S_ --------------------------
	.section	.nv.constant0._Z17upTriangle_SRightPfS_S_,"a",@progbits
	.sectionflags	@""
	.align	4
.nv.constant0._Z17upTriangle_SRightPfS_S_:
	.zero		920


//--------------------- .nv.constant0._Z15downTriangle_GAPfS_S_ --------------------------
	.section	.nv.constant0._Z15downTriangle_GAPfS_S_,"a",@progbits
	.sectionflags	@""
	.align	4
.nv.constant0._Z15downTriangle_GAPfS_S_:
	.zero		920


//--------------------- .nv.constant0._Z13upTriangle_GAPfS_S_ --------------------------
	.section	.nv.constant0._Z13upTriangle_GAPfS_S_,"a",@progbits
	.sectionflags	@""
	.align	4
.nv.constant0._Z13upTriangle_GAPfS_S_:
	.zero		920


//--------------------- SYMBOLS --------------------------

	.type		.nv.reservedSmem.offset0,@object
	.size		.nv.reservedSmem.offset0,0x4
	.type		.nv.reservedSmem.cap,@object
	.size		.nv.reservedSmem.cap,0x4
